//
// Generated by NVIDIA NVVM Compiler
//
// Compiler Build ID: CL-36424714
// Cuda compilation tools, release 13.0, V13.0.88
// Based on NVVM 20.0.0
//

.version 9.0
.target sm_100
.address_size 64

	// .globl	_Z9histogramPiPfiiii
.extern .func  (.param .b64 func_retval0) malloc
(
	.param .b64 malloc_param_0
)
;
.extern .func  (.param .b32 func_retval0) vprintf
(
	.param .b64 vprintf_param_0,
	.param .b64 vprintf_param_1
)
;
.extern .shared .align 16 .b8 s_bins[];
.global .align 1 .b8 $str[17] = {115, 95, 98, 105, 110, 115, 91, 37, 100, 93, 32, 61, 32, 37, 100, 10};

.visible .entry _Z9histogramPiPfiiii(
	.param .u64 .ptr .align 1 _Z9histogramPiPfiiii_param_0,
	.param .u64 .ptr .align 1 _Z9histogramPiPfiiii_param_1,
	.param .u32 _Z9histogramPiPfiiii_param_2,
	.param .u32 _Z9histogramPiPfiiii_param_3,
	.param .u32 _Z9histogramPiPfiiii_param_4,
	.param .u32 _Z9histogramPiPfiiii_param_5
)
{
	.local .align 8 .b8 	__local_depot0[8];
	.reg .b64 	%SP;
	.reg .b64 	%SPL;
	.reg .pred 	%p<74>;
	.reg .b32 	%r<162>;
	.reg .b32 	%f<45>;
	.reg .b64 	%rd<146>;

	mov.u64 	%SPL, __local_depot0;
	cvta.local.u64 	%SP, %SPL;
	ld.param.u64 	%rd23, [_Z9histogramPiPfiiii_param_1];
	ld.param.u32 	%r48, [_Z9histogramPiPfiiii_param_2];
	ld.param.u32 	%r51, [_Z9histogramPiPfiiii_param_3];
	ld.param.u32 	%r49, [_Z9histogramPiPfiiii_param_4];
	ld.param.u32 	%r50, [_Z9histogramPiPfiiii_param_5];
	add.u64 	%rd24, %SP, 0;
	add.u64 	%rd1, %SPL, 0;
	mov.u32 	%r52, %ctaid.x;
	mov.u32 	%r53, %ntid.x;
	mov.u32 	%r1, %tid.x;
	mad.lo.s32 	%r54, %r52, %r53, %r1;
	mul.lo.s32 	%r2, %r54, 10;
	mul.wide.s32 	%rd25, %r49, 4;
	{ // callseq 0, 0
	.param .b64 param0;
	st.param.b64 	[param0], %rd25;
	.param .b64 retval0;
	call.uni (retval0), 
	malloc, 
	(
	param0
	);
	ld.param.b64 	%rd26, [retval0];
	} // callseq 0
	sub.s32 	%r55, %r51, %r48;
	cvt.rn.f32.s32 	%f13, %r55;
	cvt.rn.f32.s32 	%f14, %r49;
	div.rn.f32 	%f1, %f13, %f14;
	setp.lt.s32 	%p1, %r49, 1;
	@%p1 bra 	$L__BB0_13;
	and.b32  	%r3, %r49, 15;
	setp.lt.u32 	%p2, %r49, 16;
	mov.b32 	%r153, 0;
	@%p2 bra 	$L__BB0_4;
	and.b32  	%r153, %r49, 2147483632;
	neg.s32 	%r157, %r153;
	add.s64 	%rd135, %rd26, 32;
$L__BB0_3:
	.pragma "nounroll";
	mov.b32 	%r57, 0;
	st.u32 	[%rd135+-32], %r57;
	st.u32 	[%rd135+-28], %r57;
	st.u32 	[%rd135+-24], %r57;
	st.u32 	[%rd135+-20], %r57;
	st.u32 	[%rd135+-16], %r57;
	st.u32 	[%rd135+-12], %r57;
	st.u32 	[%rd135+-8], %r57;
	st.u32 	[%rd135+-4], %r57;
	st.u32 	[%rd135], %r57;
	st.u32 	[%rd135+4], %r57;
	st.u32 	[%rd135+8], %r57;
	st.u32 	[%rd135+12], %r57;
	st.u32 	[%rd135+16], %r57;
	st.u32 	[%rd135+20], %r57;
	st.u32 	[%rd135+24], %r57;
	st.u32 	[%rd135+28], %r57;
	add.s32 	%r157, %r157, 16;
	add.s64 	%rd135, %rd135, 64;
	setp.eq.s32 	%p3, %r157, 0;
	@%p3 bra 	$L__BB0_4;
	bra.uni 	$L__BB0_3;
$L__BB0_4:
	setp.eq.s32 	%p4, %r3, 0;
	@%p4 bra 	$L__BB0_13;
	and.b32  	%r7, %r49, 7;
	setp.lt.u32 	%p5, %r3, 8;
	@%p5 bra 	$L__BB0_7;
	mul.wide.u32 	%rd27, %r153, 4;
	add.s64 	%rd28, %rd26, %rd27;
	mov.b32 	%r58, 0;
	st.u32 	[%rd28], %r58;
	st.u32 	[%rd28+4], %r58;
	st.u32 	[%rd28+8], %r58;
	st.u32 	[%rd28+12], %r58;
	st.u32 	[%rd28+16], %r58;
	st.u32 	[%rd28+20], %r58;
	st.u32 	[%rd28+24], %r58;
	st.u32 	[%rd28+28], %r58;
	add.s32 	%r153, %r153, 8;
$L__BB0_7:
	setp.eq.s32 	%p6, %r7, 0;
	@%p6 bra 	$L__BB0_13;
	and.b32  	%r10, %r49, 3;
	setp.lt.u32 	%p7, %r7, 4;
	@%p7 bra 	$L__BB0_10;
	mul.wide.u32 	%rd29, %r153, 4;
	add.s64 	%rd30, %rd26, %rd29;
	mov.b32 	%r59, 0;
	st.u32 	[%rd30], %r59;
	st.u32 	[%rd30+4], %r59;
	st.u32 	[%rd30+8], %r59;
	st.u32 	[%rd30+12], %r59;
	add.s32 	%r153, %r153, 4;
$L__BB0_10:
	setp.eq.s32 	%p8, %r10, 0;
	@%p8 bra 	$L__BB0_13;
	mul.wide.u32 	%rd31, %r153, 4;
	add.s64 	%rd134, %rd26, %rd31;
	neg.s32 	%r156, %r10;
$L__BB0_12:
	.pragma "nounroll";
	mov.b32 	%r60, 0;
	st.u32 	[%rd134], %r60;
	add.s64 	%rd134, %rd134, 4;
	add.s32 	%r156, %r156, 1;
	setp.ne.s32 	%p9, %r156, 0;
	@%p9 bra 	$L__BB0_12;
$L__BB0_13:
	setp.lt.s32 	%p10, %r2, 100;
	cvt.rn.f32.s32 	%f2, %r48;
	cvta.to.global.u64 	%rd32, %rd23;
	mul.wide.s32 	%rd33, %r2, 4;
	add.s64 	%rd7, %rd32, %rd33;
	@%p10 bra 	$L__BB0_14;
	bra.uni 	$L__BB0_18;
$L__BB0_14:
	ld.global.f32 	%f3, [%rd7];
	add.f32 	%f15, %f1, %f2;
	setp.gtu.f32 	%p11, %f3, %f15;
	mov.b64 	%rd136, 0;
	@%p11 bra 	$L__BB0_16;
$L__BB0_15:
	shl.b64 	%rd37, %rd136, 2;
	add.s64 	%rd38, %rd26, %rd37;
	ld.u32 	%r61, [%rd38];
	add.s32 	%r62, %r61, 1;
	st.u32 	[%rd38], %r62;
	bra.uni 	$L__BB0_18;
$L__BB0_16:
	fma.rn.f32 	%f16, %f1, 0f40000000, %f2;
	setp.le.f32 	%p12, %f3, %f16;
	mov.b64 	%rd136, 1;
	@%p12 bra 	$L__BB0_15;
	fma.rn.f32 	%f17, %f1, 0f40400000, %f2;
	setp.le.f32 	%p13, %f3, %f17;
	mov.b64 	%rd136, 2;
	@%p13 bra 	$L__BB0_15;
$L__BB0_18:
	setp.gt.s32 	%p14, %r2, 99;
	@%p14 bra 	$L__BB0_23;
	ld.global.f32 	%f4, [%rd7+4];
	add.f32 	%f18, %f1, %f2;
	setp.le.f32 	%p15, %f4, %f18;
	mov.b64 	%rd137, 0;
	@%p15 bra 	$L__BB0_22;
	fma.rn.f32 	%f19, %f1, 0f40000000, %f2;
	setp.le.f32 	%p16, %f4, %f19;
	mov.b64 	%rd137, 1;
	@%p16 bra 	$L__BB0_22;
	fma.rn.f32 	%f20, %f1, 0f40400000, %f2;
	setp.gtu.f32 	%p17, %f4, %f20;
	mov.b64 	%rd137, 2;
	@%p17 bra 	$L__BB0_23;
$L__BB0_22:
	shl.b64 	%rd42, %rd137, 2;
	add.s64 	%rd43, %rd26, %rd42;
	ld.u32 	%r63, [%rd43];
	add.s32 	%r64, %r63, 1;
	st.u32 	[%rd43], %r64;
$L__BB0_23:
	setp.gt.s32 	%p18, %r2, 99;
	@%p18 bra 	$L__BB0_28;
	ld.global.f32 	%f5, [%rd7+8];
	add.f32 	%f21, %f1, %f2;
	setp.le.f32 	%p19, %f5, %f21;
	mov.b64 	%rd138, 0;
	@%p19 bra 	$L__BB0_27;
	fma.rn.f32 	%f22, %f1, 0f40000000, %f2;
	setp.le.f32 	%p20, %f5, %f22;
	mov.b64 	%rd138, 1;
	@%p20 bra 	$L__BB0_27;
	fma.rn.f32 	%f23, %f1, 0f40400000, %f2;
	setp.gtu.f32 	%p21, %f5, %f23;
	mov.b64 	%rd138, 2;
	@%p21 bra 	$L__BB0_28;
$L__BB0_27:
	shl.b64 	%rd47, %rd138, 2;
	add.s64 	%rd48, %rd26, %rd47;
	ld.u32 	%r65, [%rd48];
	add.s32 	%r66, %r65, 1;
	st.u32 	[%rd48], %r66;
$L__BB0_28:
	setp.gt.s32 	%p22, %r2, 99;
	@%p22 bra 	$L__BB0_33;
	ld.global.f32 	%f6, [%rd7+12];
	add.f32 	%f24, %f1, %f2;
	setp.le.f32 	%p23, %f6, %f24;
	mov.b64 	%rd139, 0;
	@%p23 bra 	$L__BB0_32;
	fma.rn.f32 	%f25, %f1, 0f40000000, %f2;
	setp.le.f32 	%p24, %f6, %f25;
	mov.b64 	%rd139, 1;
	@%p24 bra 	$L__BB0_32;
	fma.rn.f32 	%f26, %f1, 0f40400000, %f2;
	setp.gtu.f32 	%p25, %f6, %f26;
	mov.b64 	%rd139, 2;
	@%p25 bra 	$L__BB0_33;
$L__BB0_32:
	shl.b64 	%rd52, %rd139, 2;
	add.s64 	%rd53, %rd26, %rd52;
	ld.u32 	%r67, [%rd53];
	add.s32 	%r68, %r67, 1;
	st.u32 	[%rd53], %r68;
$L__BB0_33:
	setp.gt.s32 	%p26, %r2, 99;
	@%p26 bra 	$L__BB0_38;
	ld.global.f32 	%f7, [%rd7+16];
	add.f32 	%f27, %f1, %f2;
	setp.le.f32 	%p27, %f7, %f27;
	mov.b64 	%rd140, 0;
	@%p27 bra 	$L__BB0_37;
	fma.rn.f32 	%f28, %f1, 0f40000000, %f2;
	setp.le.f32 	%p28, %f7, %f28;
	mov.b64 	%rd140, 1;
	@%p28 bra 	$L__BB0_37;
	fma.rn.f32 	%f29, %f1, 0f40400000, %f2;
	setp.gtu.f32 	%p29, %f7, %f29;
	mov.b64 	%rd140, 2;
	@%p29 bra 	$L__BB0_38;
$L__BB0_37:
	shl.b64 	%rd57, %rd140, 2;
	add.s64 	%rd58, %rd26, %rd57;
	ld.u32 	%r69, [%rd58];
	add.s32 	%r70, %r69, 1;
	st.u32 	[%rd58], %r70;
$L__BB0_38:
	setp.gt.s32 	%p30, %r2, 99;
	@%p30 bra 	$L__BB0_43;
	ld.global.f32 	%f8, [%rd7+20];
	add.f32 	%f30, %f1, %f2;
	setp.le.f32 	%p31, %f8, %f30;
	mov.b64 	%rd141, 0;
	@%p31 bra 	$L__BB0_42;
	fma.rn.f32 	%f31, %f1, 0f40000000, %f2;
	setp.le.f32 	%p32, %f8, %f31;
	mov.b64 	%rd141, 1;
	@%p32 bra 	$L__BB0_42;
	fma.rn.f32 	%f32, %f1, 0f40400000, %f2;
	setp.gtu.f32 	%p33, %f8, %f32;
	mov.b64 	%rd141, 2;
	@%p33 bra 	$L__BB0_43;
$L__BB0_42:
	shl.b64 	%rd62, %rd141, 2;
	add.s64 	%rd63, %rd26, %rd62;
	ld.u32 	%r71, [%rd63];
	add.s32 	%r72, %r71, 1;
	st.u32 	[%rd63], %r72;
$L__BB0_43:
	setp.gt.s32 	%p34, %r2, 99;
	@%p34 bra 	$L__BB0_48;
	ld.global.f32 	%f9, [%rd7+24];
	add.f32 	%f33, %f1, %f2;
	setp.le.f32 	%p35, %f9, %f33;
	mov.b64 	%rd142, 0;
	@%p35 bra 	$L__BB0_47;
	fma.rn.f32 	%f34, %f1, 0f40000000, %f2;
	setp.le.f32 	%p36, %f9, %f34;
	mov.b64 	%rd142, 1;
	@%p36 bra 	$L__BB0_47;
	fma.rn.f32 	%f35, %f1, 0f40400000, %f2;
	setp.gtu.f32 	%p37, %f9, %f35;
	mov.b64 	%rd142, 2;
	@%p37 bra 	$L__BB0_48;
$L__BB0_47:
	shl.b64 	%rd67, %rd142, 2;
	add.s64 	%rd68, %rd26, %rd67;
	ld.u32 	%r73, [%rd68];
	add.s32 	%r74, %r73, 1;
	st.u32 	[%rd68], %r74;
$L__BB0_48:
	setp.gt.s32 	%p38, %r2, 99;
	@%p38 bra 	$L__BB0_53;
	ld.global.f32 	%f10, [%rd7+28];
	add.f32 	%f36, %f1, %f2;
	setp.le.f32 	%p39, %f10, %f36;
	mov.b64 	%rd143, 0;
	@%p39 bra 	$L__BB0_52;
	fma.rn.f32 	%f37, %f1, 0f40000000, %f2;
	setp.le.f32 	%p40, %f10, %f37;
	mov.b64 	%rd143, 1;
	@%p40 bra 	$L__BB0_52;
	fma.rn.f32 	%f38, %f1, 0f40400000, %f2;
	setp.gtu.f32 	%p41, %f10, %f38;
	mov.b64 	%rd143, 2;
	@%p41 bra 	$L__BB0_53;
$L__BB0_52:
	shl.b64 	%rd72, %rd143, 2;
	add.s64 	%rd73, %rd26, %rd72;
	ld.u32 	%r75, [%rd73];
	add.s32 	%r76, %r75, 1;
	st.u32 	[%rd73], %r76;
$L__BB0_53:
	setp.gt.s32 	%p42, %r2, 99;
	@%p42 bra 	$L__BB0_58;
	ld.global.f32 	%f11, [%rd7+32];
	add.f32 	%f39, %f1, %f2;
	setp.le.f32 	%p43, %f11, %f39;
	mov.b64 	%rd144, 0;
	@%p43 bra 	$L__BB0_57;
	fma.rn.f32 	%f40, %f1, 0f40000000, %f2;
	setp.le.f32 	%p44, %f11, %f40;
	mov.b64 	%rd144, 1;
	@%p44 bra 	$L__BB0_57;
	fma.rn.f32 	%f41, %f1, 0f40400000, %f2;
	setp.gtu.f32 	%p45, %f11, %f41;
	mov.b64 	%rd144, 2;
	@%p45 bra 	$L__BB0_58;
$L__BB0_57:
	shl.b64 	%rd77, %rd144, 2;
	add.s64 	%rd78, %rd26, %rd77;
	ld.u32 	%r77, [%rd78];
	add.s32 	%r78, %r77, 1;
	st.u32 	[%rd78], %r78;
$L__BB0_58:
	setp.gt.s32 	%p46, %r2, 99;
	@%p46 bra 	$L__BB0_63;
	ld.global.f32 	%f12, [%rd7+36];
	add.f32 	%f42, %f1, %f2;
	setp.le.f32 	%p47, %f12, %f42;
	mov.b64 	%rd145, 0;
	@%p47 bra 	$L__BB0_62;
	fma.rn.f32 	%f43, %f1, 0f40000000, %f2;
	setp.le.f32 	%p48, %f12, %f43;
	mov.b64 	%rd145, 1;
	@%p48 bra 	$L__BB0_62;
	fma.rn.f32 	%f44, %f1, 0f40400000, %f2;
	setp.gtu.f32 	%p49, %f12, %f44;
	mov.b64 	%rd145, 2;
	@%p49 bra 	$L__BB0_63;
$L__BB0_62:
	shl.b64 	%rd82, %rd145, 2;
	add.s64 	%rd83, %rd26, %rd82;
	ld.u32 	%r79, [%rd83];
	add.s32 	%r80, %r79, 1;
	st.u32 	[%rd83], %r80;
$L__BB0_63:
	setp.lt.s32 	%p50, %r49, 1;
	bar.sync 	0;
	@%p50 bra 	$L__BB0_104;
	add.s32 	%r18, %r50, %r49;
	mul.lo.s32 	%r19, %r49, %r1;
	and.b32  	%r20, %r49, 7;
	setp.lt.u32 	%p51, %r49, 8;
	mov.b32 	%r160, 0;
	@%p51 bra 	$L__BB0_83;
	and.b32  	%r160, %r49, 2147483640;
	mov.b32 	%r158, 0;
	mov.u64 	%rd85, $str;
$L__BB0_66:
	.pragma "nounroll";
	mul.wide.u32 	%rd84, %r158, 4;
	add.s64 	%rd20, %rd26, %rd84;
	ld.u32 	%r23, [%rd20];
	add.s32 	%r83, %r18, %r158;
	shl.b32 	%r84, %r83, 2;
	mov.u32 	%r85, s_bins;
	add.s32 	%r24, %r85, %r84;
	st.shared.u32 	[%r24], %r23;
	setp.lt.s32 	%p52, %r23, 1;
	@%p52 bra 	$L__BB0_68;
	add.s32 	%r86, %r158, %r19;
	st.local.v2.u32 	[%rd1], {%r86, %r23};
	cvta.global.u64 	%rd86, %rd85;
	{ // callseq 1, 0
	.param .b64 param0;
	st.param.b64 	[param0], %rd86;
	.param .b64 param1;
	st.param.b64 	[param1], %rd24;
	.param .b32 retval0;
	call.uni (retval0), 
	vprintf, 
	(
	param0, 
	param1
	);
	ld.param.b32 	%r87, [retval0];
	} // callseq 1
$L__BB0_68:
	ld.u32 	%r25, [%rd20+4];
	st.shared.u32 	[%r24+4], %r25;
	setp.lt.s32 	%p53, %r25, 1;
	@%p53 bra 	$L__BB0_70;
	add.s32 	%r89, %r158, %r19;
	add.s32 	%r90, %r89, 1;
	st.local.v2.u32 	[%rd1], {%r90, %r25};
	cvta.global.u64 	%rd89, %rd85;
	{ // callseq 2, 0
	.param .b64 param0;
	st.param.b64 	[param0], %rd89;
	.param .b64 param1;
	st.param.b64 	[param1], %rd24;
	.param .b32 retval0;
	call.uni (retval0), 
	vprintf, 
	(
	param0, 
	param1
	);
	ld.param.b32 	%r91, [retval0];
	} // callseq 2
$L__BB0_70:
	ld.u32 	%r26, [%rd20+8];
	st.shared.u32 	[%r24+8], %r26;
	setp.lt.s32 	%p54, %r26, 1;
	@%p54 bra 	$L__BB0_72;
	add.s32 	%r93, %r158, %r19;
	add.s32 	%r94, %r93, 2;
	st.local.v2.u32 	[%rd1], {%r94, %r26};
	cvta.global.u64 	%rd92, %rd85;
	{ // callseq 3, 0
	.param .b64 param0;
	st.param.b64 	[param0], %rd92;
	.param .b64 param1;
	st.param.b64 	[param1], %rd24;
	.param .b32 retval0;
	call.uni (retval0), 
	vprintf, 
	(
	param0, 
	param1
	);
	ld.param.b32 	%r95, [retval0];
	} // callseq 3
$L__BB0_72:
	ld.u32 	%r27, [%rd20+12];
	st.shared.u32 	[%r24+12], %r27;
	setp.lt.s32 	%p55, %r27, 1;
	@%p55 bra 	$L__BB0_74;
	add.s32 	%r97, %r158, %r19;
	add.s32 	%r98, %r97, 3;
	st.local.v2.u32 	[%rd1], {%r98, %r27};
	cvta.global.u64 	%rd95, %rd85;
	{ // callseq 4, 0
	.param .b64 param0;
	st.param.b64 	[param0], %rd95;
	.param .b64 param1;
	st.param.b64 	[param1], %rd24;
	.param .b32 retval0;
	call.uni (retval0), 
	vprintf, 
	(
	param0, 
	param1
	);
	ld.param.b32 	%r99, [retval0];
	} // callseq 4
$L__BB0_74:
	ld.u32 	%r28, [%rd20+16];
	st.shared.u32 	[%r24+16], %r28;
	setp.lt.s32 	%p56, %r28, 1;
	@%p56 bra 	$L__BB0_76;
	add.s32 	%r101, %r158, %r19;
	add.s32 	%r102, %r101, 4;
	st.local.v2.u32 	[%rd1], {%r102, %r28};
	cvta.global.u64 	%rd98, %rd85;
	{ // callseq 5, 0
	.param .b64 param0;
	st.param.b64 	[param0], %rd98;
	.param .b64 param1;
	st.param.b64 	[param1], %rd24;
	.param .b32 retval0;
	call.uni (retval0), 
	vprintf, 
	(
	param0, 
	param1
	);
	ld.param.b32 	%r103, [retval0];
	} // callseq 5
$L__BB0_76:
	ld.u32 	%r29, [%rd20+20];
	st.shared.u32 	[%r24+20], %r29;
	setp.lt.s32 	%p57, %r29, 1;
	@%p57 bra 	$L__BB0_78;
	add.s32 	%r105, %r158, %r19;
	add.s32 	%r106, %r105, 5;
	st.local.v2.u32 	[%rd1], {%r106, %r29};
	cvta.global.u64 	%rd101, %rd85;
	{ // callseq 6, 0
	.param .b64 param0;
	st.param.b64 	[param0], %rd101;
	.param .b64 param1;
	st.param.b64 	[param1], %rd24;
	.param .b32 retval0;
	call.uni (retval0), 
	vprintf, 
	(
	param0, 
	param1
	);
	ld.param.b32 	%r107, [retval0];
	} // callseq 6
$L__BB0_78:
	ld.u32 	%r30, [%rd20+24];
	st.shared.u32 	[%r24+24], %r30;
	setp.lt.s32 	%p58, %r30, 1;
	@%p58 bra 	$L__BB0_80;
	add.s32 	%r109, %r158, %r19;
	add.s32 	%r110, %r109, 6;
	st.local.v2.u32 	[%rd1], {%r110, %r30};
	cvta.global.u64 	%rd104, %rd85;
	{ // callseq 7, 0
	.param .b64 param0;
	st.param.b64 	[param0], %rd104;
	.param .b64 param1;
	st.param.b64 	[param1], %rd24;
	.param .b32 retval0;
	call.uni (retval0), 
	vprintf, 
	(
	param0, 
	param1
	);
	ld.param.b32 	%r111, [retval0];
	} // callseq 7
$L__BB0_80:
	ld.u32 	%r31, [%rd20+28];
	st.shared.u32 	[%r24+28], %r31;
	setp.lt.s32 	%p59, %r31, 1;
	@%p59 bra 	$L__BB0_82;
	add.s32 	%r113, %r158, %r19;
	add.s32 	%r114, %r113, 7;
	st.local.v2.u32 	[%rd1], {%r114, %r31};
	cvta.global.u64 	%rd107, %rd85;
	{ // callseq 8, 0
	.param .b64 param0;
	st.param.b64 	[param0], %rd107;
	.param .b64 param1;
	st.param.b64 	[param1], %rd24;
	.param .b32 retval0;
	call.uni (retval0), 
	vprintf, 
	(
	param0, 
	param1
	);
	ld.param.b32 	%r115, [retval0];
	} // callseq 8
$L__BB0_82:
	add.s32 	%r158, %r158, 8;
	setp.ne.s32 	%p60, %r158, %r160;
	@%p60 bra 	$L__BB0_66;
$L__BB0_83:
	setp.eq.s32 	%p61, %r20, 0;
	@%p61 bra 	$L__BB0_104;
	and.b32  	%r34, %r49, 3;
	setp.lt.u32 	%p62, %r20, 4;
	@%p62 bra 	$L__BB0_94;
	mul.wide.u32 	%rd109, %r160, 4;
	add.s64 	%rd21, %rd26, %rd109;
	ld.u32 	%r35, [%rd21];
	add.s32 	%r117, %r18, %r160;
	shl.b32 	%r118, %r117, 2;
	mov.u32 	%r119, s_bins;
	add.s32 	%r36, %r119, %r118;
	st.shared.u32 	[%r36], %r35;
	setp.lt.s32 	%p63, %r35, 1;
	@%p63 bra 	$L__BB0_87;
	add.s32 	%r120, %r160, %r19;
	st.local.v2.u32 	[%rd1], {%r120, %r35};
	mov.u64 	%rd110, $str;
	cvta.global.u64 	%rd111, %rd110;
	{ // callseq 9, 0
	.param .b64 param0;
	st.param.b64 	[param0], %rd111;
	.param .b64 param1;
	st.param.b64 	[param1], %rd24;
	.param .b32 retval0;
	call.uni (retval0), 
	vprintf, 
	(
	param0, 
	param1
	);
	ld.param.b32 	%r121, [retval0];
	} // callseq 9
$L__BB0_87:
	ld.u32 	%r37, [%rd21+4];
	st.shared.u32 	[%r36+4], %r37;
	setp.lt.s32 	%p64, %r37, 1;
	@%p64 bra 	$L__BB0_89;
	add.s32 	%r123, %r160, %r19;
	add.s32 	%r124, %r123, 1;
	st.local.v2.u32 	[%rd1], {%r124, %r37};
	mov.u64 	%rd113, $str;
	cvta.global.u64 	%rd114, %rd113;
	{ // callseq 10, 0
	.param .b64 param0;
	st.param.b64 	[param0], %rd114;
	.param .b64 param1;
	st.param.b64 	[param1], %rd24;
	.param .b32 retval0;
	call.uni (retval0), 
	vprintf, 
	(
	param0, 
	param1
	);
	ld.param.b32 	%r125, [retval0];
	} // callseq 10
$L__BB0_89:
	ld.u32 	%r38, [%rd21+8];
	st.shared.u32 	[%r36+8], %r38;
	setp.lt.s32 	%p65, %r38, 1;
	@%p65 bra 	$L__BB0_91;
	add.s32 	%r127, %r160, %r19;
	add.s32 	%r128, %r127, 2;
	st.local.v2.u32 	[%rd1], {%r128, %r38};
	mov.u64 	%rd116, $str;
	cvta.global.u64 	%rd117, %rd116;
	{ // callseq 11, 0
	.param .b64 param0;
	st.param.b64 	[param0], %rd117;
	.param .b64 param1;
	st.param.b64 	[param1], %rd24;
	.param .b32 retval0;
	call.uni (retval0), 
	vprintf, 
	(
	param0, 
	param1
	);
	ld.param.b32 	%r129, [retval0];
	} // callseq 11
$L__BB0_91:
	ld.u32 	%r39, [%rd21+12];
	st.shared.u32 	[%r36+12], %r39;
	setp.lt.s32 	%p66, %r39, 1;
	@%p66 bra 	$L__BB0_93;
	add.s32 	%r131, %r160, %r19;
	add.s32 	%r132, %r131, 3;
	st.local.v2.u32 	[%rd1], {%r132, %r39};
	mov.u64 	%rd119, $str;
	cvta.global.u64 	%rd120, %rd119;
	{ // callseq 12, 0
	.param .b64 param0;
	st.param.b64 	[param0], %rd120;
	.param .b64 param1;
	st.param.b64 	[param1], %rd24;
	.param .b32 retval0;
	call.uni (retval0), 
	vprintf, 
	(
	param0, 
	param1
	);
	ld.param.b32 	%r133, [retval0];
	} // callseq 12
$L__BB0_93:
	add.s32 	%r160, %r160, 4;
$L__BB0_94:
	setp.eq.s32 	%p67, %r34, 0;
	@%p67 bra 	$L__BB0_104;
	setp.eq.s32 	%p68, %r34, 1;
	@%p68 bra 	$L__BB0_101;
	mul.wide.u32 	%rd122, %r160, 4;
	add.s64 	%rd22, %rd26, %rd122;
	ld.u32 	%r42, [%rd22];
	add.s32 	%r135, %r18, %r160;
	shl.b32 	%r136, %r135, 2;
	mov.u32 	%r137, s_bins;
	add.s32 	%r43, %r137, %r136;
	st.shared.u32 	[%r43], %r42;
	setp.lt.s32 	%p69, %r42, 1;
	@%p69 bra 	$L__BB0_98;
	add.s32 	%r138, %r160, %r19;
	st.local.v2.u32 	[%rd1], {%r138, %r42};
	mov.u64 	%rd123, $str;
	cvta.global.u64 	%rd124, %rd123;
	{ // callseq 13, 0
	.param .b64 param0;
	st.param.b64 	[param0], %rd124;
	.param .b64 param1;
	st.param.b64 	[param1], %rd24;
	.param .b32 retval0;
	call.uni (retval0), 
	vprintf, 
	(
	param0, 
	param1
	);
	ld.param.b32 	%r139, [retval0];
	} // callseq 13
$L__BB0_98:
	ld.u32 	%r44, [%rd22+4];
	st.shared.u32 	[%r43+4], %r44;
	setp.lt.s32 	%p70, %r44, 1;
	@%p70 bra 	$L__BB0_100;
	add.s32 	%r141, %r160, %r19;
	add.s32 	%r142, %r141, 1;
	st.local.v2.u32 	[%rd1], {%r142, %r44};
	mov.u64 	%rd126, $str;
	cvta.global.u64 	%rd127, %rd126;
	{ // callseq 14, 0
	.param .b64 param0;
	st.param.b64 	[param0], %rd127;
	.param .b64 param1;
	st.param.b64 	[param1], %rd24;
	.param .b32 retval0;
	call.uni (retval0), 
	vprintf, 
	(
	param0, 
	param1
	);
	ld.param.b32 	%r143, [retval0];
	} // callseq 14
$L__BB0_100:
	add.s32 	%r160, %r160, 2;
$L__BB0_101:
	and.b32  	%r145, %r49, 1;
	setp.eq.b32 	%p71, %r145, 1;
	not.pred 	%p72, %p71;
	@%p72 bra 	$L__BB0_104;
	mul.wide.u32 	%rd129, %r160, 4;
	add.s64 	%rd130, %rd26, %rd129;
	ld.u32 	%r47, [%rd130];
	add.s32 	%r146, %r18, %r160;
	shl.b32 	%r147, %r146, 2;
	mov.u32 	%r148, s_bins;
	add.s32 	%r149, %r148, %r147;
	st.shared.u32 	[%r149], %r47;
	setp.lt.s32 	%p73, %r47, 1;
	@%p73 bra 	$L__BB0_104;
	add.s32 	%r150, %r160, %r19;
	st.local.v2.u32 	[%rd1], {%r150, %r47};
	mov.u64 	%rd131, $str;
	cvta.global.u64 	%rd132, %rd131;
	{ // callseq 15, 0
	.param .b64 param0;
	st.param.b64 	[param0], %rd132;
	.param .b64 param1;
	st.param.b64 	[param1], %rd24;
	.param .b32 retval0;
	call.uni (retval0), 
	vprintf, 
	(
	param0, 
	param1
	);
	ld.param.b32 	%r151, [retval0];
	} // callseq 15
$L__BB0_104:
	bar.sync 	0;
	ret;

}


// ===== COMPILED SASS (sm_100) =====

	.target	sm_100

	.elftype	@"ET_EXEC"


//--------------------- .note.nv.tkinfo           --------------------------
	.section	.note.nv.tkinfo,"",@"SHT_NOTE"
	.sectionflags	@"SHF_NOTE_NV_TKINFO"
	.tkinfo
        /*0018*/ 	.word	0x00000002
        /*0030*/ 	.string	""
        /*0030*/ 	.string	"ptxas"
        /*0030*/ 	.string	"Cuda compilation tools, release 13.0, V13.0.88"
        /*0030*/ 	.string	"Build cuda_13.0.r13.0/compiler.36424714_0"
        /*0030*/ 	.string	"-arch sm_100 -m 64 "



//--------------------- .note.nv.cuinfo           --------------------------
	.section	.note.nv.cuinfo,"",@"SHT_NOTE"
	.sectionflags	@"SHF_NOTE_NV_CUINFO"
        /*0018*/ 	.short	0x0002
        /*001a*/ 	.short	0x0064
        /*001c*/ 	.short	0x0082
	.zero		2


//--------------------- .nv.info                  --------------------------
	.section	.nv.info,"",@"SHT_CUDA_INFO"
	.align	4


	//----- nvinfo : EIATTR_REGCOUNT
	.align		4
        /*0000*/ 	.byte	0x04, 0x2f
        /*0002*/ 	.short	(.L_2 - .L_1)
	.align		4
.L_1:
        /*0004*/ 	.word	index@(_Z9histogramPiPfiiii)
        /*0008*/ 	.word	0x00000022


	//----- nvinfo : EIATTR_FRAME_SIZE
	.align		4
.L_2:
        /*000c*/ 	.byte	0x04, 0x11
        /*000e*/ 	.short	(.L_4 - .L_3)
	.align		4
.L_3:
        /*0010*/ 	.word	index@($__internal_0_$__cuda_sm3x_div_rn_noftz_f32_slowpath)
        /*0014*/ 	.word	0x00000008


	//----- nvinfo : EIATTR_FRAME_SIZE
	.align		4
.L_4:
        /*0018*/ 	.byte	0x04, 0x11
        /*001a*/ 	.short	(.L_6 - .L_5)
	.align		4
.L_5:
        /*001c*/ 	.word	index@(_Z9histogramPiPfiiii)
        /*0020*/ 	.word	0x00000008


	//----- nvinfo : EIATTR_MIN_STACK_SIZE
	.align		4
.L_6:
        /*0024*/ 	.byte	0x04, 0x12
        /*0026*/ 	.short	(.L_8 - .L_7)
	.align		4
.L_7:
        /*0028*/ 	.word	index@(_Z9histogramPiPfiiii)
        /*002c*/ 	.word	0x00000008
.L_8:


//--------------------- .nv.compat                --------------------------
	.section	.nv.compat,"",@"SHT_CUDA_COMPAT_INFO"
	.align	4
        /*0000*/ 	.byte	0x02, 0x09, 0x00, 0x00, 0x02, 0x02, 0x01, 0x00, 0x02, 0x05, 0x05, 0x00, 0x03, 0x07, 0x01, 0x01
        /*0010*/ 	.byte	0x02, 0x03, 0x00, 0x00, 0x02, 0x06, 0x01, 0x00, 0x04, 0x0b, 0x08, 0x00, 0x01, 0x00, 0x00, 0x00
        /*0020*/ 	.byte	0x00, 0x00, 0x00, 0x00


//--------------------- .nv.info._Z9histogramPiPfiiii --------------------------
	.section	.nv.info._Z9histogramPiPfiiii,"",@"SHT_CUDA_INFO"
	.sectionflags	@""
	.align	4


	//----- nvinfo : EIATTR_CUDA_API_VERSION
	.align		4
        /*0000*/ 	.byte	0x04, 0x37
        /*0002*/ 	.short	(.L_10 - .L_9)
.L_9:
        /*0004*/ 	.word	0x00000082


	//----- nvinfo : EIATTR_KPARAM_INFO
	.align		4
.L_10:
        /*0008*/ 	.byte	0x04, 0x17
        /*000a*/ 	.short	(.L_12 - .L_11)
.L_11:
        /*000c*/ 	.word	0x00000000
        /*0010*/ 	.short	0x0005
        /*0012*/ 	.short	0x001c
        /*0014*/ 	.byte	0x00, 0xf0, 0x11, 0x00


	//----- nvinfo : EIATTR_KPARAM_INFO
	.align		4
.L_12:
        /*0018*/ 	.byte	0x04, 0x17
        /*001a*/ 	.short	(.L_14 - .L_13)
.L_13:
        /*001c*/ 	.word	0x00000000
        /*0020*/ 	.short	0x0004
        /*0022*/ 	.short	0x0018
        /*0024*/ 	.byte	0x00, 0xf0, 0x11, 0x00


	//----- nvinfo : EIATTR_KPARAM_INFO
	.align		4
.L_14:
        /*0028*/ 	.byte	0x04, 0x17
        /*002a*/ 	.short	(.L_16 - .L_15)
.L_15:
        /*002c*/ 	.word	0x00000000
        /*0030*/ 	.short	0x0003
        /*0032*/ 	.short	0x0014
        /*0034*/ 	.byte	0x00, 0xf0, 0x11, 0x00


	//----- nvinfo : EIATTR_KPARAM_INFO
	.align		4
.L_16:
        /*0038*/ 	.byte	0x04, 0x17
        /*003a*/ 	.short	(.L_18 - .L_17)
.L_17:
        /*003c*/ 	.word	0x00000000
        /*0040*/ 	.short	0x0002
        /*0042*/ 	.short	0x0010
        /*0044*/ 	.byte	0x00, 0xf0, 0x11, 0x00


	//----- nvinfo : EIATTR_KPARAM_INFO
	.align		4
.L_18:
        /*0048*/ 	.byte	0x04, 0x17
        /*004a*/ 	.short	(.L_20 - .L_19)
.L_19:
        /*004c*/ 	.word	0x00000000
        /*0050*/ 	.short	0x0001
        /*0052*/ 	.short	0x0008
        /*0054*/ 	.byte	0x00, 0xf5, 0x21, 0x00


	//----- nvinfo : EIATTR_KPARAM_INFO
	.align		4
.L_20:
        /*0058*/ 	.byte	0x04, 0x17
        /*005a*/ 	.short	(.L_22 - .L_21)
.L_21:
        /*005c*/ 	.word	0x00000000
        /*0060*/ 	.short	0x0000
        /*0062*/ 	.short	0x0000
        /*0064*/ 	.byte	0x00, 0xf5, 0x21, 0x00


	//----- nvinfo : EIATTR_SPARSE_MMA_MASK
	.align		4
.L_22:
        /*0068*/ 	.byte	0x03, 0x50
        /*006a*/ 	.short	0x0000


	//----- nvinfo : EIATTR_MAXREG_COUNT
	.align		4
        /*006c*/ 	.byte	0x03, 0x1b
        /*006e*/ 	.short	0x00ff


	//----- nvinfo : EIATTR_NUM_BARRIERS
	.align		4
        /*0070*/ 	.byte	0x02, 0x4c
        /*0072*/ 	.byte	0x01
	.zero		1


	//----- nvinfo : EIATTR_EXTERNS
	.align		4
        /*0074*/ 	.byte	0x04, 0x0f
        /*0076*/ 	.short	(.L_24 - .L_23)


	//   ....[0]....
	.align		4
.L_23:
        /*0078*/ 	.word	index@(malloc)


	//   ....[1]....
	.align		4
        /*007c*/ 	.word	index@(vprintf)


	//----- nvinfo : EIATTR_MERCURY_ISA_VERSION
	.align		4
.L_24:
        /*0080*/ 	.byte	0x03, 0x5f
        /*0082*/ 	.short	0x0101


	//----- nvinfo : EIATTR_VRC_CTA_INIT_COUNT
	.align		4
        /*0084*/ 	.byte	0x02, 0x4a
	.zero		1
	.zero		1


	//----- nvinfo : EIATTR_SYSCALL_OFFSETS
	.align		4
        /*0088*/ 	.byte	0x04, 0x46
        /*008a*/ 	.short	(.L_26 - .L_25)


	//   ....[0]....
.L_25:
        /*008c*/ 	.word	0x00000150


	//   ....[1]....
        /*0090*/ 	.word	0x00001f90


	//   ....[2]....
        /*0094*/ 	.word	0x000020d0


	//   ....[3]....
        /*0098*/ 	.word	0x00002210


	//   ....[4]....
        /*009c*/ 	.word	0x00002350


	//   ....[5]....
        /*00a0*/ 	.word	0x00002490


	//   ....[6]....
        /*00a4*/ 	.word	0x000025d0


	//   ....[7]....
        /*00a8*/ 	.word	0x00002710


	//   ....[8]....
        /*00ac*/ 	.word	0x00002850


	//   ....[9]....
        /*00b0*/ 	.word	0x00002aa0


	//   ....[10]....
        /*00b4*/ 	.word	0x00002bf0


	//   ....[11]....
        /*00b8*/ 	.word	0x00002d40


	//   ....[12]....
        /*00bc*/ 	.word	0x00002e90


	//   ....[13]....
        /*00c0*/ 	.word	0x000030a0


	//   ....[14]....
        /*00c4*/ 	.word	0x000031f0


	//   ....[15]....
        /*00c8*/ 	.word	0x000033e0


	//----- nvinfo : EIATTR_EXIT_INSTR_OFFSETS
	.align		4
.L_26:
        /*00cc*/ 	.byte	0x04, 0x1c
        /*00ce*/ 	.short	(.L_28 - .L_27)


	//   ....[0]....
.L_27:
        /*00d0*/ 	.word	0x00003410


	//----- nvinfo : EIATTR_CRS_STACK_SIZE
	.align		4
.L_28:
        /*00d4*/ 	.byte	0x04, 0x1e
        /*00d6*/ 	.short	(.L_30 - .L_29)
.L_29:
        /*00d8*/ 	.word	0x00000000


	//----- nvinfo : EIATTR_CBANK_PARAM_SIZE
	.align		4
.L_30:
        /*00dc*/ 	.byte	0x03, 0x19
        /*00de*/ 	.short	0x0020


	//----- nvinfo : EIATTR_PARAM_CBANK
	.align		4
        /*00e0*/ 	.byte	0x04, 0x0a
        /*00e2*/ 	.short	(.L_32 - .L_31)
	.align		4
.L_31:
        /*00e4*/ 	.word	index@(.nv.constant0._Z9histogramPiPfiiii)
        /*00e8*/ 	.short	0x0380
        /*00ea*/ 	.short	0x0020


	//----- nvinfo : EIATTR_SW_WAR
	.align		4
.L_32:
        /*00ec*/ 	.byte	0x04, 0x36
        /*00ee*/ 	.short	(.L_34 - .L_33)
.L_33:
        /*00f0*/ 	.word	0x00000008
.L_34:


//--------------------- .nv.callgraph             --------------------------
	.section	.nv.callgraph,"",@"SHT_CUDA_CALLGRAPH"
	.align	4
	.sectionentsize	8
	.align		4
        /*0000*/ 	.word	0x00000000
	.align		4
        /*0004*/ 	.word	0xffffffff
	.align		4
        /*0008*/ 	.word	index@(_Z9histogramPiPfiiii)
	.align		4
        /*000c*/ 	.word	index@(vprintf)
	.align		4
        /*0010*/ 	.word	index@(_Z9histogramPiPfiiii)
	.align		4
        /*0014*/ 	.word	index@(malloc)
	.align		4
        /*0018*/ 	.word	0x00000000
	.align		4
        /*001c*/ 	.word	0xfffffffe
	.align		4
        /*0020*/ 	.word	0x00000000
	.align		4
        /*0024*/ 	.word	0xfffffffd
	.align		4
        /*0028*/ 	.word	0x00000000
	.align		4
        /*002c*/ 	.word	0xfffffffc


//--------------------- .nv.constant4             --------------------------
	.section	.nv.constant4,"a",@progbits
	.align	8
	.align		8
.nv.constant4:
        /*0000*/ 	.dword	malloc
	.align		8
        /*0008*/ 	.dword	vprintf
	.align		8
        /*0010*/ 	.dword	$str


//--------------------- .text._Z9histogramPiPfiiii --------------------------
	.section	.text._Z9histogramPiPfiiii,"ax",@progbits
	.align	128
        .global         _Z9histogramPiPfiiii
        .type           _Z9histogramPiPfiiii,@function
        .size           _Z9histogramPiPfiiii,(.L_x_89 - _Z9histogramPiPfiiii)
        .other          _Z9histogramPiPfiiii,@"STO_CUDA_ENTRY STV_DEFAULT"
_Z9histogramPiPfiiii:
.text._Z9histogramPiPfiiii:
[----:B------:R-:W0:Y:S01]  /*0000*/  LDC R1, c[0x0][0x37c] ;  /* 0x0000df00ff017b82 */ /* 0x000e220000000800 */
[----:B------:R-:W1:Y:S01]  /*0010*/  S2R R19, SR_TID.X ;  /* 0x0000000000137919 */ /* 0x000e620000002100 */
[----:B------:R-:W2:Y:S06]  /*0020*/  LDCU UR7, c[0x0][0x2fc] ;  /* 0x00005f80ff0777ac */ /* 0x000eac0008000800 */
[----:B------:R-:W1:Y:S01]  /*0030*/  S2UR UR8, SR_CTAID.X ;  /* 0x00000000000879c3 */ /* 0x000e620000002500 */
[----:B------:R-:W-:Y:S01]  /*0040*/  MOV R0, 0x0 ;  /* 0x0000000000007802 */ /* 0x000fe20000000f00 */
[----:B0-----:R-:W-:Y:S01]  /*0050*/  VIADD R1, R1, 0xfffffff8 ;  /* 0xfffffff801017836 */ /* 0x001fe20000000000 */
[----:B------:R-:W0:Y:S01]  /*0060*/  LDCU UR4, c[0x0][0x398] ;  /* 0x00007300ff0477ac */ /* 0x000e220008000800 */
[----:B------:R-:W3:Y:S04]  /*0070*/  LDCU UR6, c[0x0][0x2f8] ;  /* 0x00005f00ff0677ac */ /* 0x000ee80008000800 */
[----:B------:R-:W1:Y:S08]  /*0080*/  LDC R16, c[0x0][0x360] ;  /* 0x0000d800ff107b82 */ /* 0x000e700000000800 */
[----:B------:R4:W4:Y:S01]  /*0090*/  LDC.64 R6, c[0x4][R0] ;  /* 0x0100000000067b82 */ /* 0x0009220000000a00 */
[----:B0-----:R-:W-:Y:S01]  /*00a0*/  UIMAD.WIDE UR4, UR4, 0x4, URZ ;  /* 0x00000004040478a5 */ /* 0x001fe2000f8e02ff */
[----:B---3--:R-:W-:-:S05]  /*00b0*/  IADD3 R18, P0, PT, R1, UR6, RZ ;  /* 0x0000000601127c10 */ /* 0x008fca000ff1e0ff */
[----:B------:R-:W-:Y:S02]  /*00c0*/  IMAD.U32 R3, RZ, RZ, UR5 ;  /* 0x00000005ff037e24 */ /* 0x000fe4000f8e00ff */
[----:B------:R-:W-:Y:S02]  /*00d0*/  IMAD.U32 R5, RZ, RZ, UR5 ;  /* 0x00000005ff057e24 */ /* 0x000fe4000f8e00ff */
[----:B------:R-:W-:Y:S02]  /*00e0*/  IMAD.U32 R2, RZ, RZ, UR4 ;  /* 0x00000004ff027e24 */ /* 0x000fe4000f8e00ff */
[----:B-1----:R-:W-:Y:S02]  /*00f0*/  IMAD R16, R16, UR8, R19 ;  /* 0x0000000810107c24 */ /* 0x002fe4000f8e0213 */
[----:B------:R-:W-:Y:S02]  /*0100*/  IMAD.U32 R4, RZ, RZ, UR4 ;  /* 0x00000004ff047e24 */ /* 0x000fe4000f8e00ff */
[----:B------:R-:W-:-:S02]  /*0110*/  IMAD.MOV.U32 R5, RZ, RZ, R3 ;  /* 0x000000ffff057224 */ /* 0x000fc400078e0003 */
[----:B--2---:R-:W-:Y:S02]  /*0120*/  IMAD.X R2, RZ, RZ, UR7, P0 ;  /* 0x00000007ff027e24 */ /* 0x004fe400080e06ff */
[----:B----4-:R-:W-:-:S07]  /*0130*/  IMAD R16, R16, 0xa, RZ ;  /* 0x0000000a10107824 */ /* 0x010fce00078e02ff */
[----:B------:R-:W-:-:S07]  /*0140*/  LEPC R20, `(.L_x_0) ;  /* 0x000000001014794e */ /* 0x000fce0000000000 */
[----:B------:R-:W-:Y:S05]  /*0150*/  CALL.ABS.NOINC R6 ;  /* 0x0000000006007343 */ /* 0x000fea0003c00000 */
.L_x_0:
[----:B------:R-:W0:Y:S01]  /*0160*/  LDCU UR6, c[0x0][0x398] ;  /* 0x00007300ff0677ac */ /* 0x000e220008000800 */
[----:B------:R-:W-:Y:S02]  /*0170*/  IMAD.MOV.U32 R28, RZ, RZ, R4 ;  /* 0x000000ffff1c7224 */ /* 0x000fe400078e0004 */
[----:B------:R-:W-:Y:S01]  /*0180*/  IMAD.MOV.U32 R29, RZ, RZ, R5 ;  /* 0x000000ffff1d7224 */ /* 0x000fe200078e0005 */
[----:B------:R-:W1:Y:S01]  /*0190*/  LDCU.64 UR4, c[0x0][0x390] ;  /* 0x00007200ff0477ac */ /* 0x000e620008000a00 */
[----:B0-----:R-:W-:-:S04]  /*01a0*/  I2FP.F32.S32 R7, UR6 ;  /* 0x0000000600077c45 */ /* 0x001fc80008201400 */
[----:B------:R-:W0:Y:S01]  /*01b0*/  MUFU.RCP R6, R7 ;  /* 0x0000000700067308 */ /* 0x000e220000001000 */
[----:B-1----:R-:W-:-:S06]  /*01c0*/  UIADD3 UR4, UPT, UPT, UR5, -UR4, URZ ;  /* 0x8000000405047290 */ /* 0x002fcc000fffe0ff */
[----:B------:R-:W-:-:S04]  /*01d0*/  I2FP.F32.S32 R0, UR4 ;  /* 0x0000000400007c45 */ /* 0x000fc80008201400 */
[----:B------:R-:W1:Y:S01]  /*01e0*/  FCHK P0, R0, R7 ;  /* 0x0000000700007302 */ /* 0x000e620000000000 */
[----:B0-----:R-:W-:-:S04]  /*01f0*/  FFMA R3, -R7, R6, 1 ;  /* 0x3f80000007037423 */ /* 0x001fc80000000106 */
[----:B------:R-:W-:-:S04]  /*0200*/  FFMA R3, R6, R3, R6 ;  /* 0x0000000306037223 */ /* 0x000fc80000000006 */
[----:B------:R-:W-:-:S04]  /*0210*/  FFMA R6, R0, R3, RZ ;  /* 0x0000000300067223 */ /* 0x000fc800000000ff */
[----:B------:R-:W-:-:S04]  /*0220*/  FFMA R8, -R7, R6, R0 ;  /* 0x0000000607087223 */ /* 0x000fc80000000100 */
[----:B------:R-:W-:Y:S01]  /*0230*/  FFMA R3, R3, R8, R6 ;  /* 0x0000000803037223 */ /* 0x000fe20000000006 */
[----:B-1----:R-:W-:Y:S06]  /*0240*/  @!P0 BRA `(.L_x_1) ;  /* 0x00000000000c8947 */ /* 0x002fec0003800000 */
[----:B------:R-:W-:-:S07]  /*0250*/  MOV R4, 0x270 ;  /* 0x0000027000047802 */ /* 0x000fce0000000f00 */
[----:B------:R-:W-:Y:S05]  /*0260*/  CALL.REL.NOINC `($__internal_0_$__cuda_sm3x_div_rn_noftz_f32_slowpath) ;  /* 0x00000030006c7944 */ /* 0x000fea0003c00000 */
[----:B------:R-:W-:-:S07]  /*0270*/  IMAD.MOV.U32 R3, RZ, RZ, R0 ;  /* 0x000000ffff037224 */ /* 0x000fce00078e0000 */
.L_x_1:
[----:B------:R-:W0:Y:S08]  /*0280*/  LDC R0, c[0x0][0x398] ;  /* 0x0000e600ff007b82 */ /* 0x000e300000000800 */
[----:B------:R-:W1:Y:S01]  /*0290*/  LDC.64 R30, c[0x0][0x358] ;  /* 0x0000d600ff1e7b82 */ /* 0x000e620000000a00 */
[----:B0-----:R-:W-:-:S13]  /*02a0*/  ISETP.GE.AND P0, PT, R0, 0x1, PT ;  /* 0x000000010000780c */ /* 0x001fda0003f06270 */
[----:B-1----:R-:W-:Y:S05]  /*02b0*/  @!P0 BRA `(.L_x_2) ;  /* 0x0000000800148947 */ /* 0x002fea0003800000 */
[C---:B------:R-:W-:Y:S01]  /*02c0*/  ISETP.GE.U32.AND P2, PT, R0.reuse, 0x10, PT ;  /* 0x000000100000780c */ /* 0x040fe20003f46070 */
[----:B------:R-:W-:Y:S01]  /*02d0*/  IMAD.MOV.U32 R7, RZ, RZ, RZ ;  /* 0x000000ffff077224 */ /* 0x000fe200078e00ff */
[----:B------:R-:W-:-:S04]  /*02e0*/  LOP3.LUT R10, R0, 0xf, RZ, 0xc0, !PT ;  /* 0x0000000f000a7812 */ /* 0x000fc800078ec0ff */
[----:B------:R-:W-:-:S07]  /*02f0*/  ISETP.NE.AND P1, PT, R10, RZ, PT ;  /* 0x000000ff0a00720c */ /* 0x000fce0003f25270 */
[----:B------:R-:W-:Y:S06]  /*0300*/  @!P2 BRA `(.L_x_3) ;  /* 0x0000000000f4a947 */ /* 0x000fec0003800000 */
[----:B------:R-:W-:Y:S01]  /*0310*/  IADD3 R8, P2, PT, R28, 0x20, RZ ;  /* 0x000000201c087810 */ /* 0x000fe20007f5e0ff */
[----:B------:R-:W-:Y:S01]  /*0320*/  BSSY.RECONVERGENT B0, `(.L_x_3) ;  /* 0x000003b000007945 */ /* 0x000fe20003800200 */
[----:B------:R-:W-:-:S03]  /*0330*/  LOP3.LUT R7, R0, 0x7ffffff0, RZ, 0xc0, !PT ;  /* 0x7ffffff000077812 */ /* 0x000fc600078ec0ff */
[----:B------:R-:W-:Y:S02]  /*0340*/  IMAD.X R9, RZ, RZ, R29, P2 ;  /* 0x000000ffff097224 */ /* 0x000fe400010e061d */
[----:B------:R-:W-:-:S07]  /*0350*/  IMAD.MOV R6, RZ, RZ, -R7 ;  /* 0x000000ffff067224 */ /* 0x000fce00078e0a07 */
.L_x_4:
[----:B------:R-:W-:Y:S01]  /*0360*/  VIADD R6, R6, 0x10 ;  /* 0x0000001006067836 */ /* 0x000fe20000000000 */
[C---:B------:R-:W-:Y:S01]  /*0370*/  R2UR UR4, R30.reuse ;  /* 0x000000001e0472ca */ /* 0x040fe200000e0000 */
[----:B0-----:R-:W-:Y:S01]  /*0380*/  IMAD.MOV.U32 R4, RZ, RZ, R8 ;  /* 0x000000ffff047224 */ /* 0x001fe200078e0008 */
[C---:B------:R-:W-:Y:S01]  /*0390*/  R2UR UR5, R31.reuse ;  /* 0x000000001f0572ca */ /* 0x040fe200000e0000 */
[----:B------:R-:W-:Y:S01]  /*03a0*/  IMAD.MOV.U32 R5, RZ, RZ, R9 ;  /* 0x000000ffff057224 */ /* 0x000fe200078e0009 */
[C---:B------:R-:W-:Y:S02]  /*03b0*/  R2UR UR6, R30.reuse ;  /* 0x000000001e0672ca */ /* 0x040fe400000e0000 */
[C---:B------:R-:W-:Y:S02]  /*03c0*/  R2UR UR7, R31.reuse ;  /* 0x000000001f0772ca */ /* 0x040fe400000e0000 */
[----:B------:R-:W-:Y:S02]  /*03d0*/  R2UR UR8, R30 ;  /* 0x000000001e0872ca */ /* 0x000fe400000e0000 */
[----:B------:R-:W-:-:S02]  /*03e0*/  R2UR UR9, R31 ;  /* 0x000000001f0972ca */ /* 0x000fc400000e0000 */
[C---:B------:R-:W-:Y:S02]  /*03f0*/  R2UR UR10, R30.reuse ;  /* 0x000000001e0a72ca */ /* 0x040fe400000e0000 */
[C---:B------:R-:W-:Y:S01]  /*0400*/  R2UR UR11, R31.reuse ;  /* 0x000000001f0b72ca */ /* 0x040fe200000e0000 */
[----:B------:R0:W-:Y:S01]  /*0410*/  ST.E desc[UR4][R4.64+-0x20], RZ ;  /* 0xffffe0ff04007985 */ /* 0x0001e2000c101904 */
[C---:B------:R-:W-:Y:S02]  /*0420*/  R2UR UR12, R30.reuse ;  /* 0x000000001e0c72ca */ /* 0x040fe400000e0000 */
[C---:B------:R-:W-:Y:S01]  /*0430*/  R2UR UR13, R31.reuse ;  /* 0x000000001f0d72ca */ /* 0x040fe200000e0000 */
[----:B------:R0:W-:Y:S01]  /*0440*/  ST.E desc[UR6][R4.64+-0x1c], RZ ;  /* 0xffffe4ff04007985 */ /* 0x0001e2000c101906 */
[C---:B------:R-:W-:Y:S02]  /*0450*/  R2UR UR14, R30.reuse ;  /* 0x000000001e0e72ca */ /* 0x040fe400000e0000 */
[----:B------:R-:W-:Y:S01]  /*0460*/  R2UR UR15, R31 ;  /* 0x000000001f0f72ca */ /* 0x000fe200000e0000 */
[----:B------:R0:W-:Y:S01]  /*0470*/  ST.E desc[UR8][R4.64+-0x18], RZ ;  /* 0xffffe8ff04007985 */ /* 0x0001e2000c101908 */
[----:B------:R-:W-:-:S02]  /*0480*/  R2UR UR16, R30 ;  /* 0x000000001e1072ca */ /* 0x000fc400000e0000 */
        /* <DEDUP_REMOVED lines=27> */
[----:B------:R-:W-:Y:S01]  /*0640*/  R2UR UR35, R31 ;  /* 0x000000001f2372ca */ /* 0x000fe200000e0000 */
[----:B------:R0:W-:Y:S01]  /*0650*/  ST.E desc[UR28][R4.64+0x10], RZ ;  /* 0x000010ff04007985 */ /* 0x0001e2000c10191c */
[----:B------:R-:W-:Y:S02]  /*0660*/  ISETP.NE.AND P2, PT, R6, RZ, PT ;  /* 0x000000ff0600720c */ /* 0x000fe40003f45270 */
[----:B------:R-:W-:Y:S01]  /*0670*/  IADD3 R8, P3, PT, R4, 0x40, RZ ;  /* 0x0000004004087810 */ /* 0x000fe20007f7e0ff */
[----:B------:R0:W-:Y:S04]  /*0680*/  ST.E desc[UR30][R4.64+0x14], RZ ;  /* 0x000014ff04007985 */ /* 0x0001e8000c10191e */
[----:B------:R0:W-:Y:S01]  /*0690*/  ST.E desc[UR32][R4.64+0x18], RZ ;  /* 0x000018ff04007985 */ /* 0x0001e2000c101920 */
[----:B------:R-:W-:-:S03]  /*06a0*/  IMAD.X R9, RZ, RZ, R5, P3 ;  /* 0x000000ffff097224 */ /* 0x000fc600018e0605 */
[----:B------:R0:W-:Y:S02]  /*06b0*/  ST.E desc[UR34][R4.64+0x1c], RZ ;  /* 0x00001cff04007985 */ /* 0x0001e4000c101922 */
[----:B------:R-:W-:Y:S05]  /*06c0*/  @P2 BRA `(.L_x_4) ;  /* 0xfffffffc00242947 */ /* 0x000fea000383ffff */
[----:B------:R-:W-:Y:S05]  /*06d0*/  BSYNC.RECONVERGENT B0 ;  /* 0x0000000000007941 */ /* 0x000fea0003800200 */
.L_x_3:
[----:B------:R-:W-:Y:S04]  /*06e0*/  BSSY.RECONVERGENT B0, `(.L_x_2) ;  /* 0x0000042000007945 */ /* 0x000fe80003800200 */
[----:B------:R-:W-:Y:S05]  /*06f0*/  @!P1 BRA `(.L_x_5) ;  /* 0x0000000400009947 */ /* 0x000fea0003800000 */
[----:B------:R-:W-:Y:S02]  /*0700*/  ISETP.GE.U32.AND P1, PT, R10, 0x8, PT ;  /* 0x000000080a00780c */ /* 0x000fe40003f26070 */
[----:B------:R-:W-:-:S04]  /*0710*/  LOP3.LUT R8, R0, 0x7, RZ, 0xc0, !PT ;  /* 0x0000000700087812 */ /* 0x000fc800078ec0ff */
[----:B------:R-:W-:-:S07]  /*0720*/  ISETP.NE.AND P2, PT, R8, RZ, PT ;  /* 0x000000ff0800720c */ /* 0x000fce0003f45270 */
[----:B------:R-:W-:Y:S06]  /*0730*/  @!P1 BRA `(.L_x_6) ;  /* 0x0000000000689947 */ /* 0x000fec0003800000 */
[C---:B------:R-:W-:Y:S01]  /*0740*/  R2UR UR4, R30.reuse ;  /* 0x000000001e0472ca */ /* 0x040fe200000e0000 */
[----:B0-----:R-:W-:Y:S01]  /*0750*/  IMAD.WIDE.U32 R4, R7, 0x4, R28 ;  /* 0x0000000407047825 */ /* 0x001fe200078e001c */
[----:B------:R-:W-:Y:S02]  /*0760*/  R2UR UR5, R31 ;  /* 0x000000001f0572ca */ /* 0x000fe400000e0000 */
[C---:B------:R-:W-:Y:S01]  /*0770*/  R2UR UR6, R30.reuse ;  /* 0x000000001e0672ca */ /* 0x040fe200000e0000 */
[----:B------:R-:W-:Y:S01]  /*0780*/  VIADD R7, R7, 0x8 ;  /* 0x0000000807077836 */ /* 0x000fe20000000000 */
        /* <DEDUP_REMOVED lines=15> */
[----:B------:R-:W-:Y:S02]  /*0880*/  R2UR UR18, R30 ;  /* 0x000000001e1272ca */ /* 0x000fe400000e0000 */
[----:B------:R-:W-:Y:S01]  /*0890*/  R2UR UR19, R31 ;  /* 0x000000001f1372ca */ /* 0x000fe200000e0000 */
[----:B------:R1:W-:Y:S04]  /*08a0*/  ST.E desc[UR12][R4.64+0x10], RZ ;  /* 0x000010ff04007985 */ /* 0x0003e8000c10190c */
[----:B------:R1:W-:Y:S04]  /*08b0*/  ST.E desc[UR14][R4.64+0x14], RZ ;  /* 0x000014ff04007985 */ /* 0x0003e8000c10190e */
[----:B------:R1:W-:Y:S04]  /*08c0*/  ST.E desc[UR16][R4.64+0x18], RZ ;  /* 0x000018ff04007985 */ /* 0x0003e8000c101910 */
[----:B------:R1:W-:Y:S02]  /*08d0*/  ST.E desc[UR18][R4.64+0x1c], RZ ;  /* 0x00001cff04007985 */ /* 0x0003e4000c101912 */
.L_x_6:
[----:B------:R-:W-:Y:S05]  /*08e0*/  @!P2 BRA `(.L_x_5) ;  /* 0x000000000084a947 */ /* 0x000fea0003800000 */
[----:B------:R-:W-:Y:S02]  /*08f0*/  ISETP.GE.U32.AND P1, PT, R8, 0x4, PT ;  /* 0x000000040800780c */ /* 0x000fe40003f26070 */
[----:B------:R-:W-:-:S04]  /*0900*/  LOP3.LUT R6, R0, 0x3, RZ, 0xc0, !PT ;  /* 0x0000000300067812 */ /* 0x000fc800078ec0ff */
[----:B------:R-:W-:-:S07]  /*0910*/  ISETP.NE.AND P2, PT, R6, RZ, PT ;  /* 0x000000ff0600720c */ /* 0x000fce0003f45270 */
[----:B------:R-:W-:Y:S06]  /*0920*/  @!P1 BRA `(.L_x_7) ;  /* 0x0000000000409947 */ /* 0x000fec0003800000 */
[C---:B------:R-:W-:Y:S01]  /*0930*/  R2UR UR4, R30.reuse ;  /* 0x000000001e0472ca */ /* 0x040fe200000e0000 */
[----:B01----:R-:W-:Y:S01]  /*0940*/  IMAD.MOV.U32 R4, RZ, RZ, R28 ;  /* 0x000000ffff047224 */ /* 0x003fe200078e001c */
[C---:B------:R-:W-:Y:S01]  /*0950*/  R2UR UR5, R31.reuse ;  /* 0x000000001f0572ca */ /* 0x040fe200000e0000 */
[----:B------:R-:W-:Y:S01]  /*0960*/  IMAD.MOV.U32 R5, RZ, RZ, R29 ;  /* 0x000000ffff057224 */ /* 0x000fe200078e001d */
[C---:B------:R-:W-:Y:S02]  /*0970*/  R2UR UR6, R30.reuse ;  /* 0x000000001e0672ca */ /* 0x040fe400000e0000 */
[----:B------:R-:W-:Y:S01]  /*0980*/  R2UR UR7, R31 ;  /* 0x000000001f0772ca */ /* 0x000fe200000e0000 */
[----:B------:R-:W-:Y:S01]  /*0990*/  IMAD.WIDE.U32 R4, R7, 0x4, R4 ;  /* 0x0000000407047825 */ /* 0x000fe200078e0004 */
[C---:B------:R-:W-:Y:S02]  /*09a0*/  R2UR UR8, R30.reuse ;  /* 0x000000001e0872ca */ /* 0x040fe400000e0000 */
[----:B------:R-:W-:Y:S01]  /*09b0*/  R2UR UR9, R31 ;  /* 0x000000001f0972ca */ /* 0x000fe200000e0000 */
[----:B------:R-:W-:Y:S01]  /*09c0*/  VIADD R7, R7, 0x4 ;  /* 0x0000000407077836 */ /* 0x000fe20000000000 */
[----:B------:R-:W-:-:S02]  /*09d0*/  R2UR UR10, R30 ;  /* 0x000000001e0a72ca */ /* 0x000fc400000e0000 */
[----:B------:R-:W-:Y:S01]  /*09e0*/  R2UR UR11, R31 ;  /* 0x000000001f0b72ca */ /* 0x000fe200000e0000 */
[----:B------:R2:W-:Y:S04]  /*09f0*/  ST.E desc[UR4][R4.64], RZ ;  /* 0x000000ff04007985 */ /* 0x0005e8000c101904 */
[----:B------:R2:W-:Y:S04]  /*0a00*/  ST.E desc[UR6][R4.64+0x4], RZ ;  /* 0x000004ff04007985 */ /* 0x0005e8000c101906 */
[----:B------:R2:W-:Y:S04]  /*0a10*/  ST.E desc[UR8][R4.64+0x8], RZ ;  /* 0x000008ff04007985 */ /* 0x0005e8000c101908 */
[----:B------:R2:W-:Y:S02]  /*0a20*/  ST.E desc[UR10][R4.64+0xc], RZ ;  /* 0x00000cff04007985 */ /* 0x0005e4000c10190a */
.L_x_7:
[----:B------:R-:W-:Y:S05]  /*0a30*/  @!P2 BRA `(.L_x_5) ;  /* 0x000000000030a947 */ /* 0x000fea0003800000 */
[----:B012---:R-:W-:Y:S02]  /*0a40*/  IMAD.MOV.U32 R4, RZ, RZ, R28 ;  /* 0x000000ffff047224 */ /* 0x007fe400078e001c */
[----:B------:R-:W-:Y:S02]  /*0a50*/  IMAD.MOV.U32 R5, RZ, RZ, R29 ;  /* 0x000000ffff057224 */ /* 0x000fe400078e001d */
[----:B------:R-:W-:Y:S02]  /*0a60*/  IMAD.MOV R6, RZ, RZ, -R6 ;  /* 0x000000ffff067224 */ /* 0x000fe400078e0a06 */
[----:B------:R-:W-:-:S07]  /*0a70*/  IMAD.WIDE.U32 R4, R7, 0x4, R4 ;  /* 0x0000000407047825 */ /* 0x000fce00078e0004 */
.L_x_8:
[----:B------:R-:W-:Y:S01]  /*0a80*/  VIADD R6, R6, 0x1 ;  /* 0x0000000106067836 */ /* 0x000fe20000000000 */
[----:B------:R-:W-:Y:S02]  /*0a90*/  R2UR UR4, R30 ;  /* 0x000000001e0472ca */ /* 0x000fe400000e0000 */
[----:B------:R-:W-:Y:S02]  /*0aa0*/  R2UR UR5, R31 ;  /* 0x000000001f0572ca */ /* 0x000fe400000e0000 */
[----:B------:R-:W-:-:S11]  /*0ab0*/  ISETP.NE.AND P1, PT, R6, RZ, PT ;  /* 0x000000ff0600720c */ /* 0x000fd60003f25270 */
[----:B------:R0:W-:Y:S02]  /*0ac0*/  ST.E desc[UR4][R4.64], RZ ;  /* 0x000000ff04007985 */ /* 0x0001e4000c101904 */
[----:B0-----:R-:W-:-:S05]  /*0ad0*/  IADD3 R4, P2, PT, R4, 0x4, RZ ;  /* 0x0000000404047810 */ /* 0x001fca0007f5e0ff */
[----:B------:R-:W-:Y:S01]  /*0ae0*/  IMAD.X R5, RZ, RZ, R5, P2 ;  /* 0x000000ffff057224 */ /* 0x000fe200010e0605 */
[----:B------:R-:W-:Y:S07]  /*0af0*/  @P1 BRA `(.L_x_8) ;  /* 0xfffffffc00e01947 */ /* 0x000fee000383ffff */
.L_x_5:
[----:B------:R-:W-:Y:S05]  /*0b00*/  BSYNC.RECONVERGENT B0 ;  /* 0x0000000000007941 */ /* 0x000fea0003800200 */
.L_x_2:
[----:B012---:R-:W0:Y:S01]  /*0b10*/  LDC.64 R4, c[0x0][0x388] ;  /* 0x0000e200ff047b82 */ /* 0x007e220000000a00 */
[----:B------:R-:W1:Y:S01]  /*0b20*/  LDCU UR4, c[0x0][0x390] ;  /* 0x00007200ff0477ac */ /* 0x000e620008000800 */
[C---:B------:R-:W-:Y:S01]  /*0b30*/  ISETP.GE.AND P1, PT, R16.reuse, 0x64, PT ;  /* 0x000000641000780c */ /* 0x040fe20003f26270 */
[----:B------:R-:W-:Y:S01]  /*0b40*/  BSSY.RECONVERGENT B0, `(.L_x_9) ;  /* 0x000001e000007945 */ /* 0x000fe20003800200 */
[----:B-1----:R-:W-:Y:S01]  /*0b50*/  I2FP.F32.S32 R6, UR4 ;  /* 0x0000000400067c45 */ /* 0x002fe20008201400 */
[----:B0-----:R-:W-:-:S10]  /*0b60*/  IMAD.WIDE R4, R16, 0x4, R4 ;  /* 0x0000000410047825 */ /* 0x001fd400078e0204 */
[----:B------:R-:W-:Y:S05]  /*0b70*/  @P1 BRA `(.L_x_10) ;  /* 0x0000000000681947 */ /* 0x000fea0003800000 */
[----:B------:R-:W-:Y:S02]  /*0b80*/  R2UR UR4, R30 ;  /* 0x000000001e0472ca */ /* 0x000fe400000e0000 */
[----:B------:R-:W-:-:S13]  /*0b90*/  R2UR UR5, R31 ;  /* 0x000000001f0572ca */ /* 0x000fda00000e0000 */
[----:B------:R-:W2:Y:S01]  /*0ba0*/  LDG.E R7, desc[UR4][R4.64] ;  /* 0x0000000404077981 */ /* 0x000ea2000c1e1900 */
[----:B------:R-:W-:Y:S01]  /*0bb0*/  FADD R8, R6, R3 ;  /* 0x0000000306087221 */ /* 0x000fe20000000000 */
[----:B------:R-:W-:Y:S01]  /*0bc0*/  BSSY.RELIABLE B1, `(.L_x_11) ;  /* 0x000000e000017945 */ /* 0x000fe20003800100 */
[----:B------:R-:W-:Y:S02]  /*0bd0*/  IMAD.MOV.U32 R9, RZ, RZ, RZ ;  /* 0x000000ffff097224 */ /* 0x000fe400078e00ff */
[----:B------:R-:W-:Y:S01]  /*0be0*/  IMAD.MOV.U32 R10, RZ, RZ, RZ ;  /* 0x000000ffff0a7224 */ /* 0x000fe200078e00ff */
[----:B--2---:R-:W-:-:S13]  /*0bf0*/  FSETP.GTU.AND P1, PT, R7, R8, PT ;  /* 0x000000080700720b */ /* 0x004fda0003f2c000 */
[----:B------:R-:W-:Y:S05]  /*0c00*/  @!P1 BRA `(.L_x_12) ;  /* 0x0000000000249947 */ /* 0x000fea0003800000 */
[----:B------:R-:W-:Y:S01]  /*0c10*/  FFMA R8, R3, 2, R6 ;  /* 0x4000000003087823 */ /* 0x000fe20000000006 */
[----:B------:R-:W-:-:S04]  /*0c20*/  IMAD.MOV.U32 R9, RZ, RZ, 0x1 ;  /* 0x00000001ff097424 */ /* 0x000fc800078e00ff */
[----:B------:R-:W-:-:S13]  /*0c30*/  FSETP.GTU.AND P1, PT, R7, R8, PT ;  /* 0x000000080700720b */ /* 0x000fda0003f2c000 */
[----:B------:R-:W-:Y:S05]  /*0c40*/  @!P1 BRA `(.L_x_12) ;  /* 0x0000000000149947 */ /* 0x000fea0003800000 */
[----:B------:R-:W-:-:S05]  /*0c50*/  FFMA R8, R3, 3, R6 ;  /* 0x4040000003087823 */ /* 0x000fca0000000006 */
[----:B------:R-:W-:-:S13]  /*0c60*/  FSETP.GTU.AND P1, PT, R7, R8, PT ;  /* 0x000000080700720b */ /* 0x000fda0003f2c000 */
[----:B------:R-:W-:Y:S05]  /*0c70*/  @P1 BREAK.RELIABLE B1 ;  /* 0x0000000000011942 */ /* 0x000fea0003800100 */
[----:B------:R-:W-:Y:S05]  /*0c80*/  @P1 BRA `(.L_x_10) ;  /* 0x0000000000241947 */ /* 0x000fea0003800000 */
[----:B------:R-:W-:-:S07]  /*0c90*/  IMAD.MOV.U32 R9, RZ, RZ, 0x2 ;  /* 0x00000002ff097424 */ /* 0x000fce00078e00ff */
.L_x_12:
[----:B------:R-:W-:Y:S05]  /*0ca0*/  BSYNC.RELIABLE B1 ;  /* 0x0000000000017941 */ /* 0x000fea0003800100 */
.L_x_11:
[----:B------:R-:W-:Y:S02]  /*0cb0*/  R2UR UR4, R30 ;  /* 0x000000001e0472ca */ /* 0x000fe400000e0000 */
[----:B------:R-:W-:Y:S02]  /*0cc0*/  R2UR UR5, R31 ;  /* 0x000000001f0572ca */ /* 0x000fe400000e0000 */
[----:B------:R-:W-:-:S04]  /*0cd0*/  LEA R8, P1, R9, R28, 0x2 ;  /* 0x0000001c09087211 */ /* 0x000fc800078210ff */
[----:B------:R-:W-:-:S07]  /*0ce0*/  LEA.HI.X R9, R9, R29, R10, 0x2, P1 ;  /* 0x0000001d09097211 */ /* 0x000fce00008f140a */
[----:B------:R-:W2:Y:S02]  /*0cf0*/  LD.E R7, desc[UR4][R8.64] ;  /* 0x0000000408077980 */ /* 0x000ea4000c101900 */
[----:B--2---:R-:W-:-:S05]  /*0d00*/  VIADD R7, R7, 0x1 ;  /* 0x0000000107077836 */ /* 0x004fca0000000000 */
[----:B------:R0:W-:Y:S02]  /*0d10*/  ST.E desc[UR4][R8.64], R7 ;  /* 0x0000000708007985 */ /* 0x0001e4000c101904 */
.L_x_10:
[----:B------:R-:W-:Y:S05]  /*0d20*/  BSYNC.RECONVERGENT B0 ;  /* 0x0000000000007941 */ /* 0x000fea0003800200 */
.L_x_9:
[----:B------:R-:W-:Y:S01]  /*0d30*/  ISETP.GT.AND P1, PT, R16, 0x63, PT ;  /* 0x000000631000780c */ /* 0x000fe20003f24270 */
[----:B------:R-:W-:-:S12]  /*0d40*/  BSSY.RECONVERGENT B0, `(.L_x_13) ;  /* 0x0000038000007945 */ /* 0x000fd80003800200 */
[----:B------:R-:W-:Y:S05]  /*0d50*/  @P1 BRA `(.L_x_14) ;  /* 0x0000000000d81947 */ /* 0x000fea0003800000 */
[----:B------:R-:W-:Y:S02]  /*0d60*/  R2UR UR4, R30 ;  /* 0x000000001e0472ca */ /* 0x000fe400000e0000 */
[----:B------:R-:W-:-:S13]  /*0d70*/  R2UR UR5, R31 ;  /* 0x000000001f0572ca */ /* 0x000fda00000e0000 */
[----:B0-----:R-:W2:Y:S01]  /*0d80*/  LDG.E R7, desc[UR4][R4.64+0x4] ;  /* 0x0000040404077981 */ /* 0x001ea2000c1e1900 */
[----:B------:R-:W-:Y:S01]  /*0d90*/  FADD R8, R6, R3 ;  /* 0x0000000306087221 */ /* 0x000fe20000000000 */
[----:B------:R-:W-:Y:S04]  /*0da0*/  BSSY.RECONVERGENT B1, `(.L_x_15) ;  /* 0x0000017000017945 */ /* 0x000fe80003800200 */
        /* <DEDUP_REMOVED lines=14> */
.L_x_17:
[----:B------:R-:W-:Y:S05]  /*0e90*/  BSYNC.RELIABLE B2 ;  /* 0x0000000000027941 */ /* 0x000fea0003800100 */
.L_x_16:
[----:B------:R-:W-:Y:S02]  /*0ea0*/  R2UR UR4, R30 ;  /* 0x000000001e0472ca */ /* 0x000fe400000e0000 */
[----:B------:R-:W-:Y:S02]  /*0eb0*/  R2UR UR5, R31 ;  /* 0x000000001f0572ca */ /* 0x000fe400000e0000 */
[----:B------:R-:W-:-:S04]  /*0ec0*/  LEA R8, P2, R9, R28, 0x2 ;  /* 0x0000001c09087211 */ /* 0x000fc800078410ff */
[----:B------:R-:W-:-:S07]  /*0ed0*/  LEA.HI.X R9, R9, R29, R10, 0x2, P2 ;  /* 0x0000001d09097211 */ /* 0x000fce00010f140a */
[----:B------:R-:W2:Y:S02]  /*0ee0*/  LD.E R7, desc[UR4][R8.64] ;  /* 0x0000000408077980 */ /* 0x000ea4000c101900 */
[----:B--2---:R-:W-:-:S05]  /*0ef0*/  VIADD R7, R7, 0x1 ;  /* 0x0000000107077836 */ /* 0x004fca0000000000 */
[----:B------:R0:W-:Y:S02]  /*0f00*/  ST.E desc[UR4][R8.64], R7 ;  /* 0x0000000708007985 */ /* 0x0001e4000c101904 */
.L_x_18:
[----:B------:R-:W-:Y:S05]  /*0f10*/  BSYNC.RECONVERGENT B1 ;  /* 0x0000000000017941 */ /* 0x000fea0003800200 */
.L_x_15:
[----:B------:R-:W-:Y:S02]  /*0f20*/  R2UR UR4, R30 ;  /* 0x000000001e0472ca */ /* 0x000fe400000e0000 */
[----:B------:R-:W-:-:S13]  /*0f30*/  R2UR UR5, R31 ;  /* 0x000000001f0572ca */ /* 0x000fda00000e0000 */
[----:B0-----:R-:W2:Y:S01]  /*0f40*/  LDG.E R7, desc[UR4][R4.64+0x8] ;  /* 0x0000080404077981 */ /* 0x001ea2000c1e1900 */
        /* <DEDUP_REMOVED lines=15> */
.L_x_20:
[----:B------:R-:W-:Y:S05]  /*1040*/  BSYNC.RELIABLE B1 ;  /* 0x0000000000017941 */ /* 0x000fea0003800100 */
.L_x_19:
[----:B------:R-:W-:Y:S02]  /*1050*/  R2UR UR4, R30 ;  /* 0x000000001e0472ca */ /* 0x000fe400000e0000 */
[----:B------:R-:W-:Y:S02]  /*1060*/  R2UR UR5, R31 ;  /* 0x000000001f0572ca */ /* 0x000fe400000e0000 */
[----:B------:R-:W-:-:S04]  /*1070*/  LEA R8, P2, R9, R28, 0x2 ;  /* 0x0000001c09087211 */ /* 0x000fc800078410ff */
[----:B------:R-:W-:-:S07]  /*1080*/  LEA.HI.X R9, R9, R29, R10, 0x2, P2 ;  /* 0x0000001d09097211 */ /* 0x000fce00010f140a */
[----:B------:R-:W2:Y:S02]  /*1090*/  LD.E R7, desc[UR4][R8.64] ;  /* 0x0000000408077980 */ /* 0x000ea4000c101900 */
[----:B--2---:R-:W-:-:S05]  /*10a0*/  VIADD R7, R7, 0x1 ;  /* 0x0000000107077836 */ /* 0x004fca0000000000 */
[----:B------:R1:W-:Y:S02]  /*10b0*/  ST.E desc[UR4][R8.64], R7 ;  /* 0x0000000708007985 */ /* 0x0003e4000c101904 */
.L_x_14:
[----:B------:R-:W-:Y:S05]  /*10c0*/  BSYNC.RECONVERGENT B0 ;  /* 0x0000000000007941 */ /* 0x000fea0003800200 */
.L_x_13:
[----:B------:R-:W-:Y:S05]  /*10d0*/  @P1 BRA `(.L_x_21) ;  /* 0x0000000000e41947 */ /* 0x000fea0003800000 */
[----:B------:R-:W-:Y:S02]  /*10e0*/  R2UR UR4, R30 ;  /* 0x000000001e0472ca */ /* 0x000fe400000e0000 */
[----:B------:R-:W-:-:S13]  /*10f0*/  R2UR UR5, R31 ;  /* 0x000000001f0572ca */ /* 0x000fda00000e0000 */
[----:B01----:R-:W2:Y:S01]  /*1100*/  LDG.E R7, desc[UR4][R4.64+0xc] ;  /* 0x00000c0404077981 */ /* 0x003ea2000c1e1900 */
        /* <DEDUP_REMOVED lines=16> */
.L_x_24:
[----:B------:R-:W-:Y:S05]  /*1210*/  BSYNC.RELIABLE B1 ;  /* 0x0000000000017941 */ /* 0x000fea0003800100 */
.L_x_23:
[----:B------:R-:W-:Y:S02]  /*1220*/  R2UR UR4, R30 ;  /* 0x000000001e0472ca */ /* 0x000fe400000e0000 */
[----:B------:R-:W-:Y:S02]  /*1230*/  R2UR UR5, R31 ;  /* 0x000000001f0572ca */ /* 0x000fe400000e0000 */
[----:B------:R-:W-:-:S04]  /*1240*/  LEA R8, P2, R9, R28, 0x2 ;  /* 0x0000001c09087211 */ /* 0x000fc800078410ff */
[----:B------:R-:W-:-:S07]  /*1250*/  LEA.HI.X R9, R9, R29, R10, 0x2, P2 ;  /* 0x0000001d09097211 */ /* 0x000fce00010f140a */
[----:B------:R-:W2:Y:S02]  /*1260*/  LD.E R7, desc[UR4][R8.64] ;  /* 0x0000000408077980 */ /* 0x000ea4000c101900 */
[----:B--2---:R-:W-:-:S05]  /*1270*/  VIADD R7, R7, 0x1 ;  /* 0x0000000107077836 */ /* 0x004fca0000000000 */
[----:B------:R0:W-:Y:S02]  /*1280*/  ST.E desc[UR4][R8.64], R7 ;  /* 0x0000000708007985 */ /* 0x0001e4000c101904 */
.L_x_25:
[----:B------:R-:W-:Y:S05]  /*1290*/  BSYNC.RECONVERGENT B0 ;  /* 0x0000000000007941 */ /* 0x000fea0003800200 */
.L_x_22:
        /* <DEDUP_REMOVED lines=20> */
.L_x_28:
[----:B------:R-:W-:Y:S05]  /*13e0*/  BSYNC.RELIABLE B1 ;  /* 0x0000000000017941 */ /* 0x000fea0003800100 */
.L_x_27:
[----:B------:R-:W-:Y:S02]  /*13f0*/  R2UR UR4, R30 ;  /* 0x000000001e0472ca */ /* 0x000fe400000e0000 */
[----:B------:R-:W-:Y:S02]  /*1400*/  R2UR UR5, R31 ;  /* 0x000000001f0572ca */ /* 0x000fe400000e0000 */
[----:B------:R-:W-:-:S04]  /*1410*/  LEA R8, P2, R9, R28, 0x2 ;  /* 0x0000001c09087211 */ /* 0x000fc800078410ff */
[----:B------:R-:W-:-:S07]  /*1420*/  LEA.HI.X R9, R9, R29, R10, 0x2, P2 ;  /* 0x0000001d09097211 */ /* 0x000fce00010f140a */
[----:B------:R-:W2:Y:S02]  /*1430*/  LD.E R7, desc[UR4][R8.64] ;  /* 0x0000000408077980 */ /* 0x000ea4000c101900 */
[----:B--2---:R-:W-:-:S05]  /*1440*/  VIADD R7, R7, 0x1 ;  /* 0x0000000107077836 */ /* 0x004fca0000000000 */
[----:B------:R0:W-:Y:S02]  /*1450*/  ST.E desc[UR4][R8.64], R7 ;  /* 0x0000000708007985 */ /* 0x0001e4000c101904 */
.L_x_29:
[----:B------:R-:W-:Y:S05]  /*1460*/  BSYNC.RECONVERGENT B0 ;  /* 0x0000000000007941 */ /* 0x000fea0003800200 */
.L_x_21:
        /* <DEDUP_REMOVED lines=20> */
.L_x_32:
[----:B------:R-:W-:Y:S05]  /*15b0*/  BSYNC.RELIABLE B1 ;  /* 0x0000000000017941 */ /* 0x000fea0003800100 */
.L_x_31:
[----:B------:R-:W-:Y:S02]  /*15c0*/  R2UR UR4, R30 ;  /* 0x000000001e0472ca */ /* 0x000fe400000e0000 */
[----:B------:R-:W-:Y:S02]  /*15d0*/  R2UR UR5, R31 ;  /* 0x000000001f0572ca */ /* 0x000fe400000e0000 */
[----:B------:R-:W-:-:S04]  /*15e0*/  LEA R8, P2, R9, R28, 0x2 ;  /* 0x0000001c09087211 */ /* 0x000fc800078410ff */
[----:B------:R-:W-:-:S07]  /*15f0*/  LEA.HI.X R9, R9, R29, R10, 0x2, P2 ;  /* 0x0000001d09097211 */ /* 0x000fce00010f140a */
[----:B------:R-:W2:Y:S02]  /*1600*/  LD.E R7, desc[UR4][R8.64] ;  /* 0x0000000408077980 */ /* 0x000ea4000c101900 */
[----:B--2---:R-:W-:-:S05]  /*1610*/  VIADD R7, R7, 0x1 ;  /* 0x0000000107077836 */ /* 0x004fca0000000000 */
[----:B------:R0:W-:Y:S02]  /*1620*/  ST.E desc[UR4][R8.64], R7 ;  /* 0x0000000708007985 */ /* 0x0001e4000c101904 */
.L_x_33:
[----:B------:R-:W-:Y:S05]  /*1630*/  BSYNC.RECONVERGENT B0 ;  /* 0x0000000000007941 */ /* 0x000fea0003800200 */
.L_x_26:
        /* <DEDUP_REMOVED lines=20> */
.L_x_36:
[----:B------:R-:W-:Y:S05]  /*1780*/  BSYNC.RELIABLE B1 ;  /* 0x0000000000017941 */ /* 0x000fea0003800100 */
.L_x_35:
[----:B------:R-:W-:Y:S02]  /*1790*/  R2UR UR4, R30 ;  /* 0x000000001e0472ca */ /* 0x000fe400000e0000 */
[----:B------:R-:W-:Y:S02]  /*17a0*/  R2UR UR5, R31 ;  /* 0x000000001f0572ca */ /* 0x000fe400000e0000 */
[----:B------:R-:W-:-:S04]  /*17b0*/  LEA R8, P2, R9, R28, 0x2 ;  /* 0x0000001c09087211 */ /* 0x000fc800078410ff */
[----:B------:R-:W-:-:S07]  /*17c0*/  LEA.HI.X R9, R9, R29, R10, 0x2, P2 ;  /* 0x0000001d09097211 */ /* 0x000fce00010f140a */
[----:B------:R-:W2:Y:S02]  /*17d0*/  LD.E R7, desc[UR4][R8.64] ;  /* 0x0000000408077980 */ /* 0x000ea4000c101900 */
[----:B--2---:R-:W-:-:S05]  /*17e0*/  VIADD R7, R7, 0x1 ;  /* 0x0000000107077836 */ /* 0x004fca0000000000 */
[----:B------:R0:W-:Y:S02]  /*17f0*/  ST.E desc[UR4][R8.64], R7 ;  /* 0x0000000708007985 */ /* 0x0001e4000c101904 */
.L_x_37:
[----:B------:R-:W-:Y:S05]  /*1800*/  BSYNC.RECONVERGENT B0 ;  /* 0x0000000000007941 */ /* 0x000fea0003800200 */
.L_x_30:
        /* <DEDUP_REMOVED lines=20> */
.L_x_40:
[----:B------:R-:W-:Y:S05]  /*1950*/  BSYNC.RELIABLE B1 ;  /* 0x0000000000017941 */ /* 0x000fea0003800100 */
.L_x_39:
[----:B------:R-:W-:Y:S02]  /*1960*/  R2UR UR4, R30 ;  /* 0x000000001e0472ca */ /* 0x000fe400000e0000 */
[----:B------:R-:W-:Y:S02]  /*1970*/  R2UR UR5, R31 ;  /* 0x000000001f0572ca */ /* 0x000fe400000e0000 */
[----:B------:R-:W-:-:S04]  /*1980*/  LEA R8, P2, R9, R28, 0x2 ;  /* 0x0000001c09087211 */ /* 0x000fc800078410ff */
[----:B------:R-:W-:-:S07]  /*1990*/  LEA.HI.X R9, R9, R29, R10, 0x2, P2 ;  /* 0x0000001d09097211 */ /* 0x000fce00010f140a */
[----:B------:R-:W2:Y:S02]  /*19a0*/  LD.E R7, desc[UR4][R8.64] ;  /* 0x0000000408077980 */ /* 0x000ea4000c101900 */
[----:B--2---:R-:W-:-:S05]  /*19b0*/  VIADD R7, R7, 0x1 ;  /* 0x0000000107077836 */ /* 0x004fca0000000000 */
[----:B------:R0:W-:Y:S02]  /*19c0*/  ST.E desc[UR4][R8.64], R7 ;  /* 0x0000000708007985 */ /* 0x0001e4000c101904 */
.L_x_41:
[----:B------:R-:W-:Y:S05]  /*19d0*/  BSYNC.RECONVERGENT B0 ;  /* 0x0000000000007941 */ /* 0x000fea0003800200 */
.L_x_34:
        /* <DEDUP_REMOVED lines=20> */
.L_x_44:
[----:B------:R-:W-:Y:S05]  /*1b20*/  BSYNC.RELIABLE B1 ;  /* 0x0000000000017941 */ /* 0x000fea0003800100 */
.L_x_43:
[----:B------:R-:W-:Y:S02]  /*1b30*/  R2UR UR4, R30 ;  /* 0x000000001e0472ca */ /* 0x000fe400000e0000 */
[----:B------:R-:W-:Y:S02]  /*1b40*/  R2UR UR5, R31 ;  /* 0x000000001f0572ca */ /* 0x000fe400000e0000 */
[----:B------:R-:W-:-:S04]  /*1b50*/  LEA R8, P2, R9, R28, 0x2 ;  /* 0x0000001c09087211 */ /* 0x000fc800078410ff */
[----:B------:R-:W-:-:S07]  /*1b60*/  LEA.HI.X R9, R9, R29, R10, 0x2, P2 ;  /* 0x0000001d09097211 */ /* 0x000fce00010f140a */
[----:B------:R-:W2:Y:S02]  /*1b70*/  LD.E R7, desc[UR4][R8.64] ;  /* 0x0000000408077980 */ /* 0x000ea4000c101900 */
[----:B--2---:R-:W-:-:S05]  /*1b80*/  VIADD R7, R7, 0x1 ;  /* 0x0000000107077836 */ /* 0x004fca0000000000 */
[----:B------:R0:W-:Y:S02]  /*1b90*/  ST.E desc[UR4][R8.64], R7 ;  /* 0x0000000708007985 */ /* 0x0001e4000c101904 */
.L_x_45:
[----:B------:R-:W-:Y:S05]  /*1ba0*/  BSYNC.RECONVERGENT B0 ;  /* 0x0000000000007941 */ /* 0x000fea0003800200 */
.L_x_38:
[----:B------:R-:W-:Y:S05]  /*1bb0*/  @P1 BRA `(.L_x_42) ;  /* 0x00000000005c1947 */ /* 0x000fea0003800000 */
[----:B------:R-:W-:Y:S02]  /*1bc0*/  R2UR UR4, R30 ;  /* 0x000000001e0472ca */ /* 0x000fe400000e0000 */
[----:B------:R-:W-:-:S13]  /*1bd0*/  R2UR UR5, R31 ;  /* 0x000000001f0572ca */ /* 0x000fda00000e0000 */
[----:B------:R-:W2:Y:S01]  /*1be0*/  LDG.E R4, desc[UR4][R4.64+0x24] ;  /* 0x0000240404047981 */ /* 0x000ea2000c1e1900 */
[----:B01----:R-:W-:Y:S01]  /*1bf0*/  FADD R7, R6, R3 ;  /* 0x0000000306077221 */ /* 0x003fe20000000000 */
[----:B------:R-:W-:-:S04]  /*1c00*/  IMAD.MOV.U32 R8, RZ, RZ, RZ ;  /* 0x000000ffff087224 */ /* 0x000fc800078e00ff */
[----:B--2---:R-:W-:Y:S01]  /*1c10*/  FSETP.GTU.AND P1, PT, R4, R7, PT ;  /* 0x000000070400720b */ /* 0x004fe20003f2c000 */
[----:B------:R-:W-:-:S12]  /*1c20*/  IMAD.MOV.U32 R7, RZ, RZ, RZ ;  /* 0x000000ffff077224 */ /* 0x000fd800078e00ff */
[----:B------:R-:W-:Y:S05]  /*1c30*/  @!P1 BRA `(.L_x_46) ;  /* 0x0000000000209947 */ /* 0x000fea0003800000 */
[----:B------:R-:W-:Y:S01]  /*1c40*/  FFMA R5, R3, 2, R6 ;  /* 0x4000000003057823 */ /* 0x000fe20000000006 */
[----:B------:R-:W-:-:S04]  /*1c50*/  IMAD.MOV.U32 R7, RZ, RZ, 0x1 ;  /* 0x00000001ff077424 */ /* 0x000fc800078e00ff */
[----:B------:R-:W-:-:S13]  /*1c60*/  FSETP.GTU.AND P1, PT, R4, R5, PT ;  /* 0x000000050400720b */ /* 0x000fda0003f2c000 */
[----:B------:R-:W-:Y:S05]  /*1c70*/  @!P1 BRA `(.L_x_46) ;  /* 0x0000000000109947 */ /* 0x000fea0003800000 */
[----:B------:R-:W-:-:S05]  /*1c80*/  FFMA R3, R3, 3, R6 ;  /* 0x4040000003037823 */ /* 0x000fca0000000006 */
[----:B------:R-:W-:-:S13]  /*1c90*/  FSETP.GTU.AND P1, PT, R4, R3, PT ;  /* 0x000000030400720b */ /* 0x000fda0003f2c000 */
[----:B------:R-:W-:Y:S05]  /*1ca0*/  @P1 BRA `(.L_x_42) ;  /* 0x0000000000201947 */ /* 0x000fea0003800000 */
[----:B------:R-:W-:-:S07]  /*1cb0*/  IMAD.MOV.U32 R7, RZ, RZ, 0x2 ;  /* 0x00000002ff077424 */ /* 0x000fce00078e00ff */
.L_x_46:
[----:B------:R-:W-:Y:S02]  /*1cc0*/  R2UR UR4, R30 ;  /* 0x000000001e0472ca */ /* 0x000fe400000e0000 */
[----:B------:R-:W-:Y:S02]  /*1cd0*/  R2UR UR5, R31 ;  /* 0x000000001f0572ca */ /* 0x000fe400000e0000 */
[----:B------:R-:W-:-:S04]  /*1ce0*/  LEA R4, P1, R7, R28, 0x2 ;  /* 0x0000001c07047211 */ /* 0x000fc800078210ff */
[----:B------:R-:W-:-:S07]  /*1cf0*/  LEA.HI.X R5, R7, R29, R8, 0x2, P1 ;  /* 0x0000001d07057211 */ /* 0x000fce00008f1408 */
[----:B------:R-:W2:Y:S02]  /*1d00*/  LD.E R3, desc[UR4][R4.64] ;  /* 0x0000000404037980 */ /* 0x000ea4000c101900 */
[----:B--2---:R-:W-:-:S05]  /*1d10*/  VIADD R3, R3, 0x1 ;  /* 0x0000000103037836 */ /* 0x004fca0000000000 */
[----:B------:R2:W-:Y:S02]  /*1d20*/  ST.E desc[UR4][R4.64], R3 ;  /* 0x0000000304007985 */ /* 0x0005e4000c101904 */
.L_x_42:
[----:B------:R-:W-:Y:S05]  /*1d30*/  WARPSYNC.ALL ;  /* 0x0000000000007948 */ /* 0x000fea0003800000 */
[----:B------:R-:W-:Y:S06]  /*1d40*/  BAR.SYNC.DEFER_BLOCKING 0x0 ;  /* 0x0000000000007b1d */ /* 0x000fec0000010000 */
[----:B------:R-:W-:Y:S05]  /*1d50*/  @!P0 BRA `(.L_x_47) ;  /* 0x0000001400a48947 */ /* 0x000fea0003800000 */
[----:B------:R-:W3:Y:S01]  /*1d60*/  LDCU UR4, c[0x0][0x39c] ;  /* 0x00007380ff0477ac */ /* 0x000ee20008000800 */
[C---:B------:R-:W-:Y:S01]  /*1d70*/  ISETP.GE.U32.AND P0, PT, R0.reuse, 0x8, PT ;  /* 0x000000080000780c */ /* 0x040fe20003f06070 */
[----:B------:R-:W-:Y:S01]  /*1d80*/  IMAD.MOV.U32 R23, RZ, RZ, RZ ;  /* 0x000000ffff177224 */ /* 0x000fe200078e00ff */
[C---:B------:R-:W-:Y:S01]  /*1d90*/  LOP3.LUT R22, R0.reuse, 0x7, RZ, 0xc0, !PT ;  /* 0x0000000700167812 */ /* 0x040fe200078ec0ff */
[----:B---3--:R-:W-:-:S10]  /*1da0*/  VIADD R24, R0, UR4 ;  /* 0x0000000400187c36 */ /* 0x008fd40008000000 */
[----:B------:R-:W-:Y:S05]  /*1db0*/  @!P0 BRA `(.L_x_48) ;  /* 0x0000000800bc8947 */ /* 0x000fea0003800000 */
[----:B------:R-:W-:Y:S01]  /*1dc0*/  BSSY.RECONVERGENT B7, `(.L_x_48) ;  /* 0x00000ae000077945 */ /* 0x000fe20003800200 */
[----:B------:R-:W-:Y:S01]  /*1dd0*/  LOP3.LUT R23, R0, 0x7ffffff8, RZ, 0xc0, !PT ;  /* 0x7ffffff800177812 */ /* 0x000fe200078ec0ff */
[----:B------:R-:W-:Y:S01]  /*1de0*/  IMAD.MOV.U32 R25, RZ, RZ, RZ ;  /* 0x000000ffff197224 */ /* 0x000fe200078e00ff */
[----:B------:R-:W3:Y:S06]  /*1df0*/  LDCU UR36, c[0x0][0x398] ;  /* 0x00007300ff2477ac */ /* 0x000eec0008000800 */
.L_x_65:
[----:B------:R-:W-:Y:S01]  /*1e00*/  R2UR UR4, R30 ;  /* 0x000000001e0472ca */ /* 0x000fe200000e0000 */
[----:B------:R-:W-:Y:S01]  /*1e10*/  IMAD.MOV.U32 R16, RZ, RZ, R28 ;  /* 0x000000ffff107224 */ /* 0x000fe200078e001c */
[----:B------:R-:W-:Y:S01]  /*1e20*/  R2UR UR5, R31 ;  /* 0x000000001f0572ca */ /* 0x000fe200000e0000 */
[----:B------:R-:W-:Y:S02]  /*1e30*/  IMAD.MOV.U32 R17, RZ, RZ, R29 ;  /* 0x000000ffff117224 */ /* 0x000fe400078e001d */
[----:B------:R-:W-:-:S10]  /*1e40*/  IMAD.WIDE.U32 R16, R25, 0x4, R16 ;  /* 0x0000000419107825 */ /* 0x000fd400078e0010 */
[----:B------:R-:W4:Y:S01]  /*1e50*/  LD.E R11, desc[UR4][R16.64] ;  /* 0x00000004100b7980 */ /* 0x000f22000c101900 */
[----:B------:R-:W5:Y:S01]  /*1e60*/  S2UR UR5, SR_CgaCtaId ;  /* 0x00000000000579c3 */ /* 0x000f620000008800 */
[----:B------:R-:W-:Y:S01]  /*1e70*/  UMOV UR4, 0x400 ;  /* 0x0000040000047882 */ /* 0x000fe20000000000 */
[----:B------:R-:W-:Y:S01]  /*1e80*/  IMAD.IADD R26, R24, 0x1, R25 ;  /* 0x00000001181a7824 */ /* 0x000fe200078e0219 */
[----:B------:R-:W-:Y:S01]  /*1e90*/  BSSY.RECONVERGENT B6, `(.L_x_49) ;  /* 0x0000011000067945 */ /* 0x000fe20003800200 */
[----:B-----5:R-:W-:-:S06]  /*1ea0*/  ULEA UR4, UR5, UR4, 0x18 ;  /* 0x0000000405047291 */ /* 0x020fcc000f8ec0ff */
[----:B------:R-:W-:-:S05]  /*1eb0*/  LEA R26, R26, UR4, 0x2 ;  /* 0x000000041a1a7c11 */ /* 0x000fca000f8e10ff */
[----:B----4-:R4:W-:Y:S01]  /*1ec0*/  STS [R26], R11 ;  /* 0x0000000b1a007388 */ /* 0x0109e20000000800 */
[----:B------:R-:W-:-:S13]  /*1ed0*/  ISETP.GE.AND P0, PT, R11, 0x1, PT ;  /* 0x000000010b00780c */ /* 0x000fda0003f06270 */
[----:B----4-:R-:W-:Y:S05]  /*1ee0*/  @!P0 BRA `(.L_x_50) ;  /* 0x00000000002c8947 */ /* 0x010fea0003800000 */
[----:B01----:R-:W-:Y:S01]  /*1ef0*/  MOV R8, 0x8 ;  /* 0x0000000800087802 */ /* 0x003fe20000000f00 */
[----:B---3--:R-:W-:Y:S01]  /*1f00*/  IMAD R10, R19, UR36, R25 ;  /* 0x00000024130a7c24 */ /* 0x008fe2000f8e0219 */
[----:B------:R-:W2:Y:S01]  /*1f10*/  LDCU.64 UR4, c[0x4][0x10] ;  /* 0x01000200ff0477ac */ /* 0x000ea20008000a00 */
[----:B------:R-:W-:Y:S02]  /*1f20*/  IMAD.MOV.U32 R6, RZ, RZ, R18 ;  /* 0x000000ffff067224 */ /* 0x000fe400078e0012 */
[----:B------:R-:W-:Y:S01]  /*1f30*/  IMAD.MOV.U32 R7, RZ, RZ, R2 ;  /* 0x000000ffff077224 */ /* 0x000fe200078e0002 */
[----:B------:R0:W-:Y:S01]  /*1f40*/  STL.64 [R1], R10 ;  /* 0x0000000a01007387 */ /* 0x0001e20000100a00 */
[----:B------:R-:W1:Y:S01]  /*1f50*/  LDC.64 R8, c[0x4][R8] ;  /* 0x0100000008087b82 */ /* 0x000e620000000a00 */
[----:B--2---:R-:W-:Y:S02]  /*1f60*/  IMAD.U32 R4, RZ, RZ, UR4 ;  /* 0x00000004ff047e24 */ /* 0x004fe4000f8e00ff */
[----:B0-----:R-:W-:-:S07]  /*1f70*/  IMAD.U32 R5, RZ, RZ, UR5 ;  /* 0x00000005ff057e24 */ /* 0x001fce000f8e00ff */
[----:B------:R-:W-:-:S07]  /*1f80*/  LEPC R20, `(.L_x_50) ;  /* 0x000000001014794e */ /* 0x000fce0000000000 */
[----:B-1----:R-:W-:Y:S05]  /*1f90*/  CALL.ABS.NOINC R8 ;  /* 0x0000000008007343 */ /* 0x002fea0003c00000 */
.L_x_50:
[----:B---3--:R-:W-:Y:S05]  /*1fa0*/  BSYNC.RECONVERGENT B6 ;  /* 0x0000000000067941 */ /* 0x008fea0003800200 */
.L_x_49:
[----:B------:R-:W-:Y:S02]  /*1fb0*/  R2UR UR4, R30 ;  /* 0x000000001e0472ca */ /* 0x000fe400000e0000 */
[----:B------:R-:W-:-:S13]  /*1fc0*/  R2UR UR5, R31 ;  /* 0x000000001f0572ca */ /* 0x000fda00000e0000 */
[----:B------:R-:W3:Y:S01]  /*1fd0*/  LD.E R11, desc[UR4][R16.64+0x4] ;  /* 0x00000404100b7980 */ /* 0x000ee2000c101900 */
[----:B------:R-:W-:Y:S03]  /*1fe0*/  BSSY.RECONVERGENT B6, `(.L_x_51) ;  /* 0x0000010000067945 */ /* 0x000fe60003800200 */
[----:B---3--:R3:W-:Y:S01]  /*1ff0*/  STS [R26+0x4], R11 ;  /* 0x0000040b1a007388 */ /* 0x0087e20000000800 */
[----:B------:R-:W-:-:S13]  /*2000*/  ISETP.GE.AND P0, PT, R11, 0x1, PT ;  /* 0x000000010b00780c */ /* 0x000fda0003f06270 */
[----:B---3--:R-:W-:Y:S05]  /*2010*/  @!P0 BRA `(.L_x_52) ;  /* 0x0000000000308947 */ /* 0x008fea0003800000 */
[----:B------:R-:W-:Y:S01]  /*2020*/  IMAD R10, R19, UR36, R25 ;  /* 0x00000024130a7c24 */ /* 0x000fe2000f8e0219 */
[----:B01----:R-:W-:Y:S01]  /*2030*/  MOV R8, 0x8 ;  /* 0x0000000800087802 */ /* 0x003fe20000000f00 */
[----:B------:R-:W2:Y:S01]  /*2040*/  LDCU.64 UR4, c[0x4][0x10] ;  /* 0x01000200ff0477ac */ /* 0x000ea20008000a00 */
[----:B------:R-:W-:Y:S02]  /*2050*/  IMAD.MOV.U32 R6, RZ, RZ, R18 ;  /* 0x000000ffff067224 */ /* 0x000fe400078e0012 */
[----:B------:R-:W-:Y:S02]  /*2060*/  VIADD R10, R10, 0x1 ;  /* 0x000000010a0a7836 */ /* 0x000fe40000000000 */
[----:B------:R-:W0:Y:S01]  /*2070*/  LDC.64 R8, c[0x4][R8] ;  /* 0x0100000008087b82 */ /* 0x000e220000000a00 */
[----:B------:R-:W-:Y:S02]  /*2080*/  IMAD.MOV.U32 R7, RZ, RZ, R2 ;  /* 0x000000ffff077224 */ /* 0x000fe400078e0002 */
[----:B------:R1:W-:Y:S01]  /*2090*/  STL.64 [R1], R10 ;  /* 0x0000000a01007387 */ /* 0x0003e20000100a00 */
[----:B--2---:R-:W-:-:S02]  /*20a0*/  IMAD.U32 R4, RZ, RZ, UR4 ;  /* 0x00000004ff047e24 */ /* 0x004fc4000f8e00ff */
[----:B-1----:R-:W-:-:S07]  /*20b0*/  IMAD.U32 R5, RZ, RZ, UR5 ;  /* 0x00000005ff057e24 */ /* 0x002fce000f8e00ff */
[----:B------:R-:W-:-:S07]  /*20c0*/  LEPC R20, `(.L_x_52) ;  /* 0x000000001014794e */ /* 0x000fce0000000000 */
[----:B0-----:R-:W-:Y:S05]  /*20d0*/  CALL.ABS.NOINC R8 ;  /* 0x0000000008007343 */ /* 0x001fea0003c00000 */
.L_x_52:
[----:B------:R-:W-:Y:S05]  /*20e0*/  BSYNC.RECONVERGENT B6 ;  /* 0x0000000000067941 */ /* 0x000fea0003800200 */
.L_x_51:
        /* <DEDUP_REMOVED lines=19> */
.L_x_54:
[----:B------:R-:W-:Y:S05]  /*2220*/  BSYNC.RECONVERGENT B6 ;  /* 0x0000000000067941 */ /* 0x000fea0003800200 */
.L_x_53:
        /* <DEDUP_REMOVED lines=19> */
.L_x_56:
[----:B------:R-:W-:Y:S05]  /*2360*/  BSYNC.RECONVERGENT B6 ;  /* 0x0000000000067941 */ /* 0x000fea0003800200 */
.L_x_55:
        /* <DEDUP_REMOVED lines=19> */
.L_x_58:
[----:B------:R-:W-:Y:S05]  /*24a0*/  BSYNC.RECONVERGENT B6 ;  /* 0x0000000000067941 */ /* 0x000fea0003800200 */
.L_x_57:
        /* <DEDUP_REMOVED lines=19> */
.L_x_60:
[----:B------:R-:W-:Y:S05]  /*25e0*/  BSYNC.RECONVERGENT B6 ;  /* 0x0000000000067941 */ /* 0x000fea0003800200 */
.L_x_59:
        /* <DEDUP_REMOVED lines=19> */
.L_x_62:
[----:B------:R-:W-:Y:S05]  /*2720*/  BSYNC.RECONVERGENT B6 ;  /* 0x0000000000067941 */ /* 0x000fea0003800200 */
.L_x_61:
        /* <DEDUP_REMOVED lines=19> */
.L_x_64:
[----:B------:R-:W-:Y:S05]  /*2860*/  BSYNC.RECONVERGENT B6 ;  /* 0x0000000000067941 */ /* 0x000fea0003800200 */
.L_x_63:
[----:B------:R-:W-:-:S05]  /*2870*/  VIADD R25, R25, 0x8 ;  /* 0x0000000819197836 */ /* 0x000fca0000000000 */
[----:B------:R-:W-:-:S13]  /*2880*/  ISETP.NE.AND P0, PT, R25, R23, PT ;  /* 0x000000171900720c */ /* 0x000fda0003f05270 */
[----:B------:R-:W-:Y:S05]  /*2890*/  @P0 BRA `(.L_x_65) ;  /* 0xfffffff400580947 */ /* 0x000fea000383ffff */
[----:B------:R-:W-:Y:S05]  /*28a0*/  BSYNC.RECONVERGENT B7 ;  /* 0x0000000000077941 */ /* 0x000fea0003800200 */
.L_x_48:
[----:B------:R-:W-:-:S13]  /*28b0*/  ISETP.NE.AND P0, PT, R22, RZ, PT ;  /* 0x000000ff1600720c */ /* 0x000fda0003f05270 */
[----:B------:R-:W-:Y:S05]  /*28c0*/  @!P0 BRA `(.L_x_47) ;  /* 0x0000000800c88947 */ /* 0x000fea0003800000 */
[----:B------:R-:W3:Y:S01]  /*28d0*/  LDC R10, c[0x0][0x398] ;  /* 0x0000e600ff0a7b82 */ /* 0x000ee20000000800 */
[----:B------:R-:W-:Y:S02]  /*28e0*/  ISETP.GE.U32.AND P0, PT, R22, 0x4, PT ;  /* 0x000000041600780c */ /* 0x000fe40003f06070 */
[----:B---3--:R-:W-:-:S11]  /*28f0*/  LOP3.LUT R16, R10, 0x3, RZ, 0xc0, !PT ;  /* 0x000000030a107812 */ /* 0x008fd600078ec0ff */
[----:B------:R-:W-:Y:S05]  /*2900*/  @!P0 BRA `(.L_x_66) ;  /* 0x00000004006c8947 */ /* 0x000fea0003800000 */
[----:B------:R-:W-:Y:S01]  /*2910*/  R2UR UR4, R30 ;  /* 0x000000001e0472ca */ /* 0x000fe200000e0000 */
[----:B------:R-:W-:Y:S01]  /*2920*/  IMAD.MOV.U32 R26, RZ, RZ, R28 ;  /* 0x000000ffff1a7224 */ /* 0x000fe200078e001c */
[----:B------:R-:W-:Y:S01]  /*2930*/  R2UR UR5, R31 ;  /* 0x000000001f0572ca */ /* 0x000fe200000e0000 */
[----:B------:R-:W-:Y:S02]  /*2940*/  IMAD.MOV.U32 R27, RZ, RZ, R29 ;  /* 0x000000ffff1b7224 */ /* 0x000fe400078e001d */
[----:B------:R-:W-:-:S10]  /*2950*/  IMAD.WIDE.U32 R26, R23, 0x4, R26 ;  /* 0x00000004171a7825 */ /* 0x000fd400078e001a */
[----:B------:R-:W3:Y:S01]  /*2960*/  LD.E R11, desc[UR4][R26.64] ;  /* 0x000000041a0b7980 */ /* 0x000ee2000c101900 */
[----:B------:R-:W4:Y:S01]  /*2970*/  S2UR UR5, SR_CgaCtaId ;  /* 0x00000000000579c3 */ /* 0x000f220000008800 */
[----:B------:R-:W-:Y:S01]  /*2980*/  UMOV UR4, 0x400 ;  /* 0x0000040000047882 */ /* 0x000fe20000000000 */
[----:B------:R-:W-:Y:S01]  /*2990*/  IMAD.IADD R17, R24, 0x1, R23 ;  /* 0x0000000118117824 */ /* 0x000fe200078e0217 */
[----:B------:R-:W-:Y:S01]  /*29a0*/  BSSY.RECONVERGENT B6, `(.L_x_67) ;  /* 0x0000011000067945 */ /* 0x000fe20003800200 */
[----:B----4-:R-:W-:-:S06]  /*29b0*/  ULEA UR4, UR5, UR4, 0x18 ;  /* 0x0000000405047291 */ /* 0x010fcc000f8ec0ff */
[----:B------:R-:W-:-:S05]  /*29c0*/  LEA R17, R17, UR4, 0x2 ;  /* 0x0000000411117c11 */ /* 0x000fca000f8e10ff */
[----:B---3--:R3:W-:Y:S01]  /*29d0*/  STS [R17], R11 ;  /* 0x0000000b11007388 */ /* 0x0087e20000000800 */
[----:B------:R-:W-:-:S13]  /*29e0*/  ISETP.GE.AND P0, PT, R11, 0x1, PT ;  /* 0x000000010b00780c */ /* 0x000fda0003f06270 */
[----:B---3--:R-:W-:Y:S05]  /*29f0*/  @!P0 BRA `(.L_x_68) ;  /* 0x00000000002c8947 */ /* 0x008fea0003800000 */
[----:B01----:R-:W-:Y:S01]  /*2a00*/  MOV R8, 0x8 ;  /* 0x0000000800087802 */ /* 0x003fe20000000f00 */
[----:B------:R-:W-:Y:S01]  /*2a10*/  IMAD R10, R19, R10, R23 ;  /* 0x0000000a130a7224 */ /* 0x000fe200078e0217 */
        /* <DEDUP_REMOVED lines=9> */
.L_x_68:
[----:B------:R-:W-:Y:S05]  /*2ab0*/  BSYNC.RECONVERGENT B6 ;  /* 0x0000000000067941 */ /* 0x000fea0003800200 */
.L_x_67:
[----:B------:R-:W-:Y:S02]  /*2ac0*/  R2UR UR4, R30 ;  /* 0x000000001e0472ca */ /* 0x000fe400000e0000 */
[----:B------:R-:W-:-:S13]  /*2ad0*/  R2UR UR5, R31 ;  /* 0x000000001f0572ca */ /* 0x000fda00000e0000 */
[----:B------:R-:W3:Y:S01]  /*2ae0*/  LD.E R11, desc[UR4][R26.64+0x4] ;  /* 0x000004041a0b7980 */ /* 0x000ee2000c101900 */
[----:B------:R-:W-:Y:S03]  /*2af0*/  BSSY.RECONVERGENT B6, `(.L_x_69) ;  /* 0x0000011000067945 */ /* 0x000fe60003800200 */
[----:B---3--:R3:W-:Y:S01]  /*2b00*/  STS [R17+0x4], R11 ;  /* 0x0000040b11007388 */ /* 0x0087e20000000800 */
[----:B------:R-:W-:-:S13]  /*2b10*/  ISETP.GE.AND P0, PT, R11, 0x1, PT ;  /* 0x000000010b00780c */ /* 0x000fda0003f06270 */
[----:B---3--:R-:W-:Y:S05]  /*2b20*/  @!P0 BRA `(.L_x_70) ;  /* 0x0000000000348947 */ /* 0x008fea0003800000 */
[----:B------:R-:W3:Y:S01]  /*2b30*/  LDCU UR4, c[0x0][0x398] ;  /* 0x00007300ff0477ac */ /* 0x000ee20008000800 */
[----:B01----:R-:W-:Y:S01]  /*2b40*/  MOV R8, 0x8 ;  /* 0x0000000800087802 */ /* 0x003fe20000000f00 */
[----:B------:R-:W-:Y:S02]  /*2b50*/  IMAD.MOV.U32 R6, RZ, RZ, R18 ;  /* 0x000000ffff067224 */ /* 0x000fe400078e0012 */
[----:B------:R-:W-:-:S03]  /*2b60*/  IMAD.MOV.U32 R7, RZ, RZ, R2 ;  /* 0x000000ffff077224 */ /* 0x000fc600078e0002 */
[----:B------:R-:W0:Y:S01]  /*2b70*/  LDC.64 R8, c[0x4][R8] ;  /* 0x0100000008087b82 */ /* 0x000e220000000a00 */
[----:B---3--:R-:W-:Y:S01]  /*2b80*/  IMAD R10, R19, UR4, R23 ;  /* 0x00000004130a7c24 */ /* 0x008fe2000f8e0217 */
[----:B------:R-:W2:Y:S03]  /*2b90*/  LDCU.64 UR4, c[0x4][0x10] ;  /* 0x01000200ff0477ac */ /* 0x000ea60008000a00 */
[----:B------:R-:W-:-:S05]  /*2ba0*/  VIADD R10, R10, 0x1 ;  /* 0x000000010a0a7836 */ /* 0x000fca0000000000 */
[----:B------:R1:W-:Y:S01]  /*2bb0*/  STL.64 [R1], R10 ;  /* 0x0000000a01007387 */ /* 0x0003e20000100a00 */
[----:B--2---:R-:W-:Y:S02]  /*2bc0*/  IMAD.U32 R4, RZ, RZ, UR4 ;  /* 0x00000004ff047e24 */ /* 0x004fe4000f8e00ff */
[----:B-1----:R-:W-:-:S07]  /*2bd0*/  IMAD.U32 R5, RZ, RZ, UR5 ;  /* 0x00000005ff057e24 */ /* 0x002fce000f8e00ff */
[----:B------:R-:W-:-:S07]  /*2be0*/  LEPC R20, `(.L_x_70) ;  /* 0x000000001014794e */ /* 0x000fce0000000000 */
[----:B0-----:R-:W-:Y:S05]  /*2bf0*/  CALL.ABS.NOINC R8 ;  /* 0x0000000008007343 */ /* 0x001fea0003c00000 */
.L_x_70:
[----:B------:R-:W-:Y:S05]  /*2c00*/  BSYNC.RECONVERGENT B6 ;  /* 0x0000000000067941 */ /* 0x000fea0003800200 */
.L_x_69:
        /* <DEDUP_REMOVED lines=20> */
.L_x_72:
[----:B------:R-:W-:Y:S05]  /*2d50*/  BSYNC.RECONVERGENT B6 ;  /* 0x0000000000067941 */ /* 0x000fea0003800200 */
.L_x_71:
        /* <DEDUP_REMOVED lines=20> */
.L_x_74:
[----:B------:R-:W-:Y:S05]  /*2ea0*/  BSYNC.RECONVERGENT B6 ;  /* 0x0000000000067941 */ /* 0x000fea0003800200 */
.L_x_73:
[----:B------:R-:W-:-:S07]  /*2eb0*/  VIADD R23, R23, 0x4 ;  /* 0x0000000417177836 */ /* 0x000fce0000000000 */
.L_x_66:
[----:B------:R-:W-:-:S13]  /*2ec0*/  ISETP.NE.AND P0, PT, R16, RZ, PT ;  /* 0x000000ff1000720c */ /* 0x000fda0003f05270 */
[----:B------:R-:W-:Y:S05]  /*2ed0*/  @!P0 BRA `(.L_x_47) ;  /* 0x0000000400448947 */ /* 0x000fea0003800000 */
[----:B------:R-:W-:-:S13]  /*2ee0*/  ISETP.NE.AND P0, PT, R16, 0x1, PT ;  /* 0x000000011000780c */ /* 0x000fda0003f05270 */
        /* <DEDUP_REMOVED lines=22> */
[----:B------:R-:W2:Y:S04]  /*3050*/  LDCU.64 UR4, c[0x4][0x10] ;  /* 0x01000200ff0477ac */ /* 0x000ea80008000a00 */
[----:B------:R1:W-:Y:S01]  /*3060*/  STL.64 [R1], R10 ;  /* 0x0000000a01007387 */ /* 0x0003e20000100a00 */
[----:B--2---:R-:W-:Y:S02]  /*3070*/  IMAD.U32 R4, RZ, RZ, UR4 ;  /* 0x00000004ff047e24 */ /* 0x004fe4000f8e00ff */
[----:B-1----:R-:W-:-:S07]  /*3080*/  IMAD.U32 R5, RZ, RZ, UR5 ;  /* 0x00000005ff057e24 */ /* 0x002fce000f8e00ff */
[----:B------:R-:W-:-:S07]  /*3090*/  LEPC R20, `(.L_x_77) ;  /* 0x000000001014794e */ /* 0x000fce0000000000 */
[----:B0-----:R-:W-:Y:S05]  /*30a0*/  CALL.ABS.NOINC R8 ;  /* 0x0000000008007343 */ /* 0x001fea0003c00000 */
.L_x_77:
[----:B------:R-:W-:Y:S05]  /*30b0*/  BSYNC.RECONVERGENT B6 ;  /* 0x0000000000067941 */ /* 0x000fea0003800200 */
.L_x_76:
        /* <DEDUP_REMOVED lines=20> */
.L_x_79:
[----:B------:R-:W-:Y:S05]  /*3200*/  BSYNC.RECONVERGENT B6 ;  /* 0x0000000000067941 */ /* 0x000fea0003800200 */
.L_x_78:
[----:B------:R-:W-:-:S07]  /*3210*/  VIADD R23, R23, 0x2 ;  /* 0x0000000217177836 */ /* 0x000fce0000000000 */
.L_x_75:
[----:B01----:R-:W0:Y:S02]  /*3220*/  LDC R8, c[0x0][0x398] ;  /* 0x0000e600ff087b82 */ /* 0x003e240000000800 */
[----:B0-----:R-:W-:-:S04]  /*3230*/  LOP3.LUT R0, R8, 0x1, RZ, 0xc0, !PT ;  /* 0x0000000108007812 */ /* 0x001fc800078ec0ff */
[----:B------:R-:W-:-:S13]  /*3240*/  ISETP.NE.U32.AND P0, PT, R0, 0x1, PT ;  /* 0x000000010000780c */ /* 0x000fda0003f05070 */
[----:B------:R-:W-:Y:S05]  /*3250*/  @P0 BRA `(.L_x_47) ;  /* 0x0000000000640947 */ /* 0x000fea0003800000 */
[----:B------:R-:W-:Y:S01]  /*3260*/  R2UR UR4, R30 ;  /* 0x000000001e0472ca */ /* 0x000fe200000e0000 */
[----:B--2---:R-:W-:Y:S01]  /*3270*/  IMAD.MOV.U32 R4, RZ, RZ, R28 ;  /* 0x000000ffff047224 */ /* 0x004fe200078e001c */
[----:B------:R-:W-:Y:S01]  /*3280*/  R2UR UR5, R31 ;  /* 0x000000001f0572ca */ /* 0x000fe200000e0000 */
[----:B------:R-:W-:Y:S02]  /*3290*/  IMAD.MOV.U32 R5, RZ, RZ, R29 ;  /* 0x000000ffff057224 */ /* 0x000fe400078e001d */
[----:B------:R-:W-:-:S10]  /*32a0*/  IMAD.WIDE.U32 R4, R23, 0x4, R4 ;  /* 0x0000000417047825 */ /* 0x000fd400078e0004 */
[----:B------:R-:W2:Y:S01]  /*32b0*/  LD.E R9, desc[UR4][R4.64] ;  /* 0x0000000404097980 */ /* 0x000ea2000c101900 */
[----:B------:R-:W-:Y:S01]  /*32c0*/  MOV R0, 0x400 ;  /* 0x0000040000007802 */ /* 0x000fe20000000f00 */
[----:B------:R-:W-:Y:S01]  /*32d0*/  IMAD.IADD R24, R24, 0x1, R23 ;  /* 0x0000000118187824 */ /* 0x000fe200078e0217 */
[----:B------:R-:W0:Y:S02]  /*32e0*/  S2R R3, SR_CgaCtaId ;  /* 0x0000000000037919 */ /* 0x000e240000008800 */
[----:B0-----:R-:W-:-:S05]  /*32f0*/  LEA R3, R3, R0, 0x18 ;  /* 0x0000000003037211 */ /* 0x001fca00078ec0ff */
[----:B------:R-:W-:-:S05]  /*3300*/  IMAD R24, R24, 0x4, R3 ;  /* 0x0000000418187824 */ /* 0x000fca00078e0203 */
[----:B--2---:R3:W-:Y:S01]  /*3310*/  STS [R24], R9 ;  /* 0x0000000918007388 */ /* 0x0047e20000000800 */
[----:B------:R-:W-:-:S13]  /*3320*/  ISETP.GE.AND P0, PT, R9, 0x1, PT ;  /* 0x000000010900780c */ /* 0x000fda0003f06270 */
[----:B---3--:R-:W-:Y:S05]  /*3330*/  @!P0 BRA `(.L_x_47) ;  /* 0x00000000002c8947 */ /* 0x008fea0003800000 */
[----:B------:R-:W-:Y:S01]  /*3340*/  IMAD R8, R19, R8, R23 ;  /* 0x0000000813087224 */ /* 0x000fe200078e0217 */
[----:B------:R-:W-:Y:S01]  /*3350*/  MOV R0, 0x8 ;  /* 0x0000000800007802 */ /* 0x000fe20000000f00 */
[----:B------:R-:W0:Y:S01]  /*3360*/  LDCU.64 UR4, c[0x4][0x10] ;  /* 0x01000200ff0477ac */ /* 0x000e220008000a00 */
[----:B------:R-:W-:Y:S02]  /*3370*/  IMAD.MOV.U32 R6, RZ, RZ, R18 ;  /* 0x000000ffff067224 */ /* 0x000fe400078e0012 */
[----:B------:R1:W-:Y:S01]  /*3380*/  STL.64 [R1], R8 ;  /* 0x0000000801007387 */ /* 0x0003e20000100a00 */
[----:B------:R1:W2:Y:S01]  /*3390*/  LDC.64 R10, c[0x4][R0] ;  /* 0x01000000000a7b82 */ /* 0x0002a20000000a00 */
[----:B------:R-:W-:Y:S02]  /*33a0*/  IMAD.MOV.U32 R7, RZ, RZ, R2 ;  /* 0x000000ffff077224 */ /* 0x000fe400078e0002 */
[----:B0-----:R-:W-:Y:S02]  /*33b0*/  IMAD.U32 R4, RZ, RZ, UR4 ;  /* 0x00000004ff047e24 */ /* 0x001fe4000f8e00ff */
[----:B-1----:R-:W-:-:S07]  /*33c0*/  IMAD.U32 R5, RZ, RZ, UR5 ;  /* 0x00000005ff057e24 */ /* 0x002fce000f8e00ff */
[----:B------:R-:W-:-:S07]  /*33d0*/  LEPC R20, `(.L_x_47) ;  /* 0x000000001014794e */ /* 0x000fce0000000000 */
[----:B--2---:R-:W-:Y:S05]  /*33e0*/  CALL.ABS.NOINC R10 ;  /* 0x000000000a007343 */ /* 0x004fea0003c00000 */
.L_x_47:
[----:B------:R-:W-:Y:S05]  /*33f0*/  WARPSYNC.ALL ;  /* 0x0000000000007948 */ /* 0x000fea0003800000 */
[----:B------:R-:W-:Y:S06]  /*3400*/  BAR.SYNC.DEFER_BLOCKING 0x0 ;  /* 0x0000000000007b1d */ /* 0x000fec0000010000 */
[----:B------:R-:W-:Y:S05]  /*3410*/  EXIT ;  /* 0x000000000000794d */ /* 0x000fea0003800000 */
        .weak           $__internal_0_$__cuda_sm3x_div_rn_noftz_f32_slowpath
        .type           $__internal_0_$__cuda_sm3x_div_rn_noftz_f32_slowpath,@function
        .size           $__internal_0_$__cuda_sm3x_div_rn_noftz_f32_slowpath,(.L_x_89 - $__internal_0_$__cuda_sm3x_div_rn_noftz_f32_slowpath)
$__internal_0_$__cuda_sm3x_div_rn_noftz_f32_slowpath:
[----:B------:R-:W-:Y:S01]  /*3420*/  SHF.R.U32.HI R6, RZ, 0x17, R7 ;  /* 0x00000017ff067819 */ /* 0x000fe20000011607 */
[--C-:B------:R-:W-:Y:S01]  /*3430*/  IMAD.MOV.U32 R9, RZ, RZ, R0.reuse ;  /* 0x000000ffff097224 */ /* 0x100fe200078e0000 */
[----:B------:R-:W-:Y:S02]  /*3440*/  SHF.R.U32.HI R3, RZ, 0x17, R0 ;  /* 0x00000017ff037819 */ /* 0x000fe40000011600 */
[----:B------:R-:W-:Y:S02]  /*3450*/  LOP3.LUT R6, R6, 0xff, RZ, 0xc0, !PT ;  /* 0x000000ff06067812 */ /* 0x000fe400078ec0ff */
[----:B------:R-:W-:-:S03]  /*3460*/  LOP3.LUT R8, R3, 0xff, RZ, 0xc0, !PT ;  /* 0x000000ff03087812 */ /* 0x000fc600078ec0ff */
[----:B------:R-:W-:Y:S02]  /*3470*/  VIADD R11, R6, 0xffffffff ;  /* 0xffffffff060b7836 */ /* 0x000fe40000000000 */
[----:B------:R-:W-:-:S03]  /*3480*/  VIADD R10, R8, 0xffffffff ;  /* 0xffffffff080a7836 */ /* 0x000fc60000000000 */
[----:B------:R-:W-:-:S04]  /*3490*/  ISETP.GT.U32.AND P0, PT, R11, 0xfd, PT ;  /* 0x000000fd0b00780c */ /* 0x000fc80003f04070 */
[----:B------:R-:W-:-:S13]  /*34a0*/  ISETP.GT.U32.OR P0, PT, R10, 0xfd, P0 ;  /* 0x000000fd0a00780c */ /* 0x000fda0000704470 */
[----:B------:R-:W-:Y:S01]  /*34b0*/  @!P0 IMAD.MOV.U32 R5, RZ, RZ, RZ ;  /* 0x000000ffff058224 */ /* 0x000fe200078e00ff */
[----:B------:R-:W-:Y:S06]  /*34c0*/  @!P0 BRA `(.L_x_80) ;  /* 0x0000000000608947 */ /* 0x000fec0003800000 */
[----:B------:R-:W-:Y:S01]  /*34d0*/  FSETP.GTU.FTZ.AND P0, PT, |R0|, +INF , PT ;  /* 0x7f8000000000780b */ /* 0x000fe20003f1c200 */
[----:B------:R-:W-:Y:S01]  /*34e0*/  IMAD.MOV.U32 R3, RZ, RZ, R7 ;  /* 0x000000ffff037224 */ /* 0x000fe200078e0007 */
[----:B------:R-:W-:-:S04]  /*34f0*/  FSETP.GTU.FTZ.AND P1, PT, |R7|, +INF , PT ;  /* 0x7f8000000700780b */ /* 0x000fc80003f3c200 */
[----:B------:R-:W-:-:S13]  /*3500*/  PLOP3.LUT P0, PT, P0, P1, PT, 0xf8, 0x8f ;  /* 0x00000000008f781c */ /* 0x000fda0000703f70 */
[----:B------:R-:W-:Y:S05]  /*3510*/  @P0 BRA `(.L_x_81) ;  /* 0x0000000400440947 */ /* 0x000fea0003800000 */
[----:B------:R-:W-:-:S13]  /*3520*/  LOP3.LUT P0, RZ, R7, 0x7fffffff, R9, 0xc8, !PT ;  /* 0x7fffffff07ff7812 */ /* 0x000fda000780c809 */
[----:B------:R-:W-:Y:S05]  /*3530*/  @!P0 BRA `(.L_x_82) ;  /* 0x0000000400348947 */ /* 0x000fea0003800000 */
[C---:B------:R-:W-:Y:S02]  /*3540*/  FSETP.NEU.FTZ.AND P2, PT, |R0|.reuse, +INF , PT ;  /* 0x7f8000000000780b */ /* 0x040fe40003f5d200 */
[----:B------:R-:W-:Y:S02]  /*3550*/  FSETP.NEU.FTZ.AND P1, PT, |R3|, +INF , PT ;  /* 0x7f8000000300780b */ /* 0x000fe40003f3d200 */
[----:B------:R-:W-:-:S11]  /*3560*/  FSETP.NEU.FTZ.AND P0, PT, |R0|, +INF , PT ;  /* 0x7f8000000000780b */ /* 0x000fd60003f1d200 */
[----:B------:R-:W-:Y:S05]  /*3570*/  @!P1 BRA !P2, `(.L_x_82) ;  /* 0x0000000400249947 */ /* 0x000fea0005000000 */
[----:B------:R-:W-:-:S04]  /*3580*/  LOP3.LUT P2, RZ, R9, 0x7fffffff, RZ, 0xc0, !PT ;  /* 0x7fffffff09ff7812 */ /* 0x000fc8000784c0ff */
[----:B------:R-:W-:-:S13]  /*3590*/  PLOP3.LUT P1, PT, P1, P2, PT, 0x2f, 0xf2 ;  /* 0x0000000000f2781c */ /* 0x000fda0000f24577 */
[----:B------:R-:W-:Y:S05]  /*35a0*/  @P1 BRA `(.L_x_83) ;  /* 0x0000000400101947 */ /* 0x000fea0003800000 */
[----:B------:R-:W-:-:S04]  /*35b0*/  LOP3.LUT P1, RZ, R7, 0x7fffffff, RZ, 0xc0, !PT ;  /* 0x7fffffff07ff7812 */ /* 0x000fc8000782c0ff */
[----:B------:R-:W-:-:S13]  /*35c0*/  PLOP3.LUT P0, PT, P0, P1, PT, 0x2f, 0xf2 ;  /* 0x0000000000f2781c */ /* 0x000fda0000702577 */
[----:B------:R-:W-:Y:S05]  /*35d0*/  @P0 BRA `(.L_x_84) ;  /* 0x0000000000f80947 */ /* 0x000fea0003800000 */
[----:B------:R-:W-:Y:S02]  /*35e0*/  ISETP.GE.AND P0, PT, R10, RZ, PT ;  /* 0x000000ff0a00720c */ /* 0x000fe40003f06270 */
[----:B------:R-:W-:-:S11]  /*35f0*/  ISETP.GE.AND P1, PT, R11, RZ, PT ;  /* 0x000000ff0b00720c */ /* 0x000fd60003f26270 */
[----:B------:R-:W-:Y:S02]  /*3600*/  @P0 IMAD.MOV.U32 R5, RZ, RZ, RZ ;  /* 0x000000ffff050224 */ /* 0x000fe400078e00ff */
[----:B------:R-:W-:Y:S01]  /*3610*/  @!P0 FFMA R9, R0, 1.84467440737095516160e+19, RZ ;  /* 0x5f80000000098823 */ /* 0x000fe200000000ff */
[----:B------:R-:W-:Y:S02]  /*3620*/  @!P0 IMAD.MOV.U32 R5, RZ, RZ, -0x40 ;  /* 0xffffffc0ff058424 */ /* 0x000fe400078e00ff */
[----:B------:R-:W-:Y:S02]  /*3630*/  @!P1 FFMA R7, R3, 1.84467440737095516160e+19, RZ ;  /* 0x5f80000003079823 */ /* 0x000fe400000000ff */
[----:B------:R-:W-:-:S07]  /*3640*/  @!P1 VIADD R5, R5, 0x40 ;  /* 0x0000004005059836 */ /* 0x000fce0000000000 */
.L_x_80:
[----:B------:R-:W-:Y:S01]  /*3650*/  LEA R0, R6, 0xc0800000, 0x17 ;  /* 0xc080000006007811 */ /* 0x000fe200078eb8ff */
[----:B------:R-:W-:-:S04]  /*3660*/  VIADD R8, R8, 0xffffff81 ;  /* 0xffffff8108087836 */ /* 0x000fc80000000000 */
[----:B------:R-:W-:Y:S01]  /*3670*/  IMAD.IADD R7, R7, 0x1, -R0 ;  /* 0x0000000107077824 */ /* 0x000fe200078e0a00 */
[C---:B------:R-:W-:Y:S01]  /*3680*/  IADD3 R6, PT, PT, R8.reuse, 0x7f, -R6 ;  /* 0x0000007f08067810 */ /* 0x040fe20007ffe806 */
[----:B------:R-:W-:Y:S02]  /*3690*/  IMAD R0, R8, -0x800000, R9 ;  /* 0xff80000008007824 */ /* 0x000fe400078e0209 */
[----:B------:R-:W0:Y:S01]  /*36a0*/  MUFU.RCP R3, R7 ;  /* 0x0000000700037308 */ /* 0x000e220000001000 */
[----:B------:R-:W-:Y:S01]  /*36b0*/  FADD.FTZ R11, -R7, -RZ ;  /* 0x800000ff070b7221 */ /* 0x000fe20000010100 */
[----:B------:R-:W-:-:S03]  /*36c0*/  IMAD.IADD R6, R6, 0x1, R5 ;  /* 0x0000000106067824 */ /* 0x000fc600078e0205 */
[----:B0-----:R-:W-:-:S04]  /*36d0*/  FFMA R10, R3, R11, 1 ;  /* 0x3f800000030a7423 */ /* 0x001fc8000000000b */
[----:B------:R-:W-:-:S04]  /*36e0*/  FFMA R12, R3, R10, R3 ;  /* 0x0000000a030c7223 */ /* 0x000fc80000000003 */
[----:B------:R-:W-:-:S04]  /*36f0*/  FFMA R3, R0, R12, RZ ;  /* 0x0000000c00037223 */ /* 0x000fc800000000ff */
[----:B------:R-:W-:-:S04]  /*3700*/  FFMA R10, R11, R3, R0 ;  /* 0x000000030b0a7223 */ /* 0x000fc80000000000 */
[----:B------:R-:W-:-:S04]  /*3710*/  FFMA R9, R12, R10, R3 ;  /* 0x0000000a0c097223 */ /* 0x000fc80000000003 */
[----:B------:R-:W-:-:S04]  /*3720*/  FFMA R10, R11, R9, R0 ;  /* 0x000000090b0a7223 */ /* 0x000fc80000000000 */
[----:B------:R-:W-:-:S05]  /*3730*/  FFMA R0, R12, R10, R9 ;  /* 0x0000000a0c007223 */ /* 0x000fca0000000009 */
[----:B------:R-:W-:-:S04]  /*3740*/  SHF.R.U32.HI R3, RZ, 0x17, R0 ;  /* 0x00000017ff037819 */ /* 0x000fc80000011600 */
[----:B------:R-:W-:-:S05]  /*3750*/  LOP3.LUT R3, R3, 0xff, RZ, 0xc0, !PT ;  /* 0x000000ff03037812 */ /* 0x000fca00078ec0ff */
[----:B------:R-:W-:-:S04]  /*3760*/  IMAD.IADD R7, R3, 0x1, R6 ;  /* 0x0000000103077824 */ /* 0x000fc800078e0206 */
[----:B------:R-:W-:-:S05]  /*3770*/  VIADD R3, R7, 0xffffffff ;  /* 0xffffffff07037836 */ /* 0x000fca0000000000 */
[----:B------:R-:W-:-:S13]  /*3780*/  ISETP.GE.U32.AND P0, PT, R3, 0xfe, PT ;  /* 0x000000fe0300780c */ /* 0x000fda0003f06070 */
[----:B------:R-:W-:Y:S05]  /*3790*/  @!P0 BRA `(.L_x_85) ;  /* 0x0000000000808947 */ /* 0x000fea0003800000 */
[----:B------:R-:W-:-:S13]  /*37a0*/  ISETP.GT.AND P0, PT, R7, 0xfe, PT ;  /* 0x000000fe0700780c */ /* 0x000fda0003f04270 */
[----:B------:R-:W-:Y:S05]  /*37b0*/  @P0 BRA `(.L_x_86) ;  /* 0x00000000006c0947 */ /* 0x000fea0003800000 */
[----:B------:R-:W-:-:S13]  /*37c0*/  ISETP.GE.AND P0, PT, R7, 0x1, PT ;  /* 0x000000010700780c */ /* 0x000fda0003f06270 */
[----:B------:R-:W-:Y:S05]  /*37d0*/  @P0 BRA `(.L_x_87) ;  /* 0x0000000000980947 */ /* 0x000fea0003800000 */
[----:B------:R-:W-:Y:S02]  /*37e0*/  ISETP.GE.AND P0, PT, R7, -0x18, PT ;  /* 0xffffffe80700780c */ /* 0x000fe40003f06270 */
[----:B------:R-:W-:-:S11]  /*37f0*/  LOP3.LUT R0, R0, 0x80000000, RZ, 0xc0, !PT ;  /* 0x8000000000007812 */ /* 0x000fd600078ec0ff */
[----:B------:R-:W-:Y:S05]  /*3800*/  @!P0 BRA `(.L_x_87) ;  /* 0x00000000008c8947 */ /* 0x000fea0003800000 */
[CCC-:B------:R-:W-:Y:S01]  /*3810*/  FFMA.RZ R3, R12.reuse, R10.reuse, R9.reuse ;  /* 0x0000000a0c037223 */ /* 0x1c0fe2000000c009 */
[C---:B------:R-:W-:Y:S02]  /*3820*/  VIADD R8, R7.reuse, 0x20 ;  /* 0x0000002007087836 */ /* 0x040fe40000000000 */
[CCC-:B------:R-:W-:Y:S01]  /*3830*/  FFMA.RM R6, R12.reuse, R10.reuse, R9.reuse ;  /* 0x0000000a0c067223 */ /* 0x1c0fe20000004009 */
[----:B------:R-:W-:Y:S02]  /*3840*/  ISETP.NE.AND P2, PT, R7, RZ, PT ;  /* 0x000000ff0700720c */ /* 0x000fe40003f45270 */
[----:B------:R-:W-:Y:S01]  /*3850*/  LOP3.LUT R5, R3, 0x7fffff, RZ, 0xc0, !PT ;  /* 0x007fffff03057812 */ /* 0x000fe200078ec0ff */
[----:B------:R-:W-:Y:S01]  /*3860*/  FFMA.RP R3, R12, R10, R9 ;  /* 0x0000000a0c037223 */ /* 0x000fe20000008009 */
[----:B------:R-:W-:Y:S01]  /*3870*/  ISETP.NE.AND P1, PT, R7, RZ, PT ;  /* 0x000000ff0700720c */ /* 0x000fe20003f25270 */
[----:B------:R-:W-:Y:S01]  /*3880*/  IMAD.MOV R7, RZ, RZ, -R7 ;  /* 0x000000ffff077224 */ /* 0x000fe200078e0a07 */
[----:B------:R-:W-:-:S02]  /*3890*/  LOP3.LUT R5, R5, 0x800000, RZ, 0xfc, !PT ;  /* 0x0080000005057812 */ /* 0x000fc400078efcff */
[----:B------:R-:W-:Y:S02]  /*38a0*/  FSETP.NEU.FTZ.AND P0, PT, R3, R6, PT ;  /* 0x000000060300720b */ /* 0x000fe40003f1d000 */
[----:B------:R-:W-:Y:S02]  /*38b0*/  SHF.L.U32 R8, R5, R8, RZ ;  /* 0x0000000805087219 */ /* 0x000fe400000006ff */
[----:B------:R-:W-:Y:S02]  /*38c0*/  SEL R6, R7, RZ, P2 ;  /* 0x000000ff07067207 */ /* 0x000fe40001000000 */
[----:B------:R-:W-:Y:S02]  /*38d0*/  ISETP.NE.AND P1, PT, R8, RZ, P1 ;  /* 0x000000ff0800720c */ /* 0x000fe40000f25270 */
[----:B------:R-:W-:Y:S02]  /*38e0*/  SHF.R.U32.HI R6, RZ, R6, R5 ;  /* 0x00000006ff067219 */ /* 0x000fe40000011605 */
[----:B------:R-:W-:-:S02]  /*38f0*/  PLOP3.LUT P0, PT, P0, P1, PT, 0xf8, 0x8f ;  /* 0x00000000008f781c */ /* 0x000fc40000703f70 */
[----:B------:R-:W-:Y:S02]  /*3900*/  SHF.R.U32.HI R8, RZ, 0x1, R6 ;  /* 0x00000001ff087819 */ /* 0x000fe40000011606 */
[----:B------:R-:W-:-:S04]  /*3910*/  SEL R3, RZ, 0x1, !P0 ;  /* 0x00000001ff037807 */ /* 0x000fc80004000000 */
[----:B------:R-:W-:-:S04]  /*3920*/  LOP3.LUT R3, R3, 0x1, R8, 0xf8, !PT ;  /* 0x0000000103037812 */ /* 0x000fc800078ef808 */
[----:B------:R-:W-:-:S05]  /*3930*/  LOP3.LUT R3, R3, R6, RZ, 0xc0, !PT ;  /* 0x0000000603037212 */ /* 0x000fca00078ec0ff */
[----:B------:R-:W-:-:S05]  /*3940*/  IMAD.IADD R3, R8, 0x1, R3 ;  /* 0x0000000108037824 */ /* 0x000fca00078e0203 */
[----:B------:R-:W-:Y:S01]  /*3950*/  LOP3.LUT R0, R3, R0, RZ, 0xfc, !PT ;  /* 0x0000000003007212 */ /* 0x000fe200078efcff */
[----:B------:R-:W-:Y:S06]  /*3960*/  BRA `(.L_x_87) ;  /* 0x0000000000347947 */ /* 0x000fec0003800000 */
.L_x_86:
[----:B------:R-:W-:-:S04]  /*3970*/  LOP3.LUT R0, R0, 0x80000000, RZ, 0xc0, !PT ;  /* 0x8000000000007812 */ /* 0x000fc800078ec0ff */
[----:B------:R-:W-:Y:S01]  /*3980*/  LOP3.LUT R0, R0, 0x7f800000, RZ, 0xfc, !PT ;  /* 0x7f80000000007812 */ /* 0x000fe200078efcff */
[----:B------:R-:W-:Y:S06]  /*3990*/  BRA `(.L_x_87) ;  /* 0x0000000000287947 */ /* 0x000fec0003800000 */
.L_x_85:
[----:B------:R-:W-:Y:S01]  /*39a0*/  IMAD R0, R6, 0x800000, R0 ;  /* 0x0080000006007824 */ /* 0x000fe200078e0200 */
[----:B------:R-:W-:Y:S06]  /*39b0*/  BRA `(.L_x_87) ;  /* 0x0000000000207947 */ /* 0x000fec0003800000 */
.L_x_84:
[----:B------:R-:W-:-:S04]  /*39c0*/  LOP3.LUT R0, R7, 0x80000000, R9, 0x48, !PT ;  /* 0x8000000007007812 */ /* 0x000fc800078e4809 */
[----:B------:R-:W-:Y:S01]  /*39d0*/  LOP3.LUT R0, R0, 0x7f800000, RZ, 0xfc, !PT ;  /* 0x7f80000000007812 */ /* 0x000fe200078efcff */
[----:B------:R-:W-:Y:S06]  /*39e0*/  BRA `(.L_x_87) ;  /* 0x0000000000147947 */ /* 0x000fec0003800000 */
.L_x_83:
[----:B------:R-:W-:Y:S01]  /*39f0*/  LOP3.LUT R0, R7, 0x80000000, R9, 0x48, !PT ;  /* 0x8000000007007812 */ /* 0x000fe200078e4809 */
[----:B------:R-:W-:Y:S06]  /*3a00*/  BRA `(.L_x_87) ;  /* 0x00000000000c7947 */ /* 0x000fec0003800000 */
.L_x_82:
[----:B------:R-:W0:Y:S01]  /*3a10*/  MUFU.RSQ R0, -QNAN ;  /* 0xffc0000000007908 */ /* 0x000e220000001400 */
[----:B------:R-:W-:Y:S05]  /*3a20*/  BRA `(.L_x_87) ;  /* 0x0000000000047947 */ /* 0x000fea0003800000 */
.L_x_81:
[----:B------:R-:W-:-:S07]  /*3a30*/  FADD.FTZ R0, R0, R3 ;  /* 0x0000000300007221 */ /* 0x000fce0000010000 */
.L_x_87:
[----:B------:R-:W-:-:S04]  /*3a40*/  IMAD.MOV.U32 R5, RZ, RZ, 0x0 ;  /* 0x00000000ff057424 */ /* 0x000fc800078e00ff */
[----:B0-----:R-:W-:Y:S05]  /*3a50*/  RET.REL.NODEC R4 `(_Z9histogramPiPfiiii) ;  /* 0xffffffc404687950 */ /* 0x001fea0003c3ffff */
.L_x_88:
[----:B------:R-:W-:-:S00]  /*3a60*/  BRA `(.L_x_88) ;  /* 0xfffffffc00fc7947 */ /* 0x000fc0000383ffff */
[----:B------:R-:W-:-:S00]  /*3a70*/  NOP ;  /* 0x0000000000007918 */ /* 0x000fc00000000000 */
        /* <DEDUP_REMOVED lines=8> */
.L_x_89:


//--------------------- .nv.global.init           --------------------------
	.section	.nv.global.init,"aw",@progbits
.nv.global.init:
	.type		$str,@object
	.size		$str,(.L_0 - $str)
$str:
        /*0000*/ 	.byte	0x73, 0x5f, 0x62, 0x69, 0x6e, 0x73, 0x5b, 0x25, 0x64, 0x5d, 0x20, 0x3d, 0x20, 0x25, 0x64, 0x0a
        /*0010*/ 	.byte	0x00
.L_0:


//--------------------- .nv.shared._Z9histogramPiPfiiii --------------------------
	.section	.nv.shared._Z9histogramPiPfiiii,"aw",@nobits
	.sectionflags	@""
	.align	16
	.zero		1024


//--------------------- .nv.shared.reserved.0     --------------------------
	.section	.nv.shared.reserved.0,"aw",@nobits
	.weak		__nv_reservedSMEM_offset_0_alias
	.size		__nv_reservedSMEM_offset_0_alias, 0, 64
	.other		__nv_reservedSMEM_offset_0_alias,@"STO_CUDA_RESERVED_SHARED STV_DEFAULT"
__nv_reservedSMEM_offset_0_alias:
	.zero		0
	.zero		64


//--------------------- .nv.constant0._Z9histogramPiPfiiii --------------------------
	.section	.nv.constant0._Z9histogramPiPfiiii,"a",@progbits
	.sectionflags	@""
	.align	4
.nv.constant0._Z9histogramPiPfiiii:
	.zero		928


//--------------------- SYMBOLS --------------------------

	.type		.nv.reservedSmem.offset0,@object
	.size		.nv.reservedSmem.offset0,0x4
	.type		.nv.reservedSmem.cap,@object
	.size		.nv.reservedSmem.cap,0x4
	.type		malloc,@function
	.type		vprintf,@function
